//
// Generated by NVIDIA NVVM Compiler
//
// Compiler Build ID: CL-36424714
// Cuda compilation tools, release 13.0, V13.0.88
// Based on NVVM 20.0.0
//

.version 9.0
.target sm_100
.address_size 64

	// .globl	_Z22output_init_gpu_kerneliiiifPfPi
.func  (.param .b64 func_retval0) __internal_accurate_pow
(
	.param .b64 __internal_accurate_pow_param_0
)
;
.global .align 4 .b8 __cudart_i2opi_f[24] = {65, 144, 67, 60, 153, 149, 98, 219, 192, 221, 52, 245, 209, 87, 39, 252, 41, 21, 68, 78, 110, 131, 249, 162};

.visible .entry _Z22output_init_gpu_kerneliiiifPfPi(
	.param .u32 _Z22output_init_gpu_kerneliiiifPfPi_param_0,
	.param .u32 _Z22output_init_gpu_kerneliiiifPfPi_param_1,
	.param .u32 _Z22output_init_gpu_kerneliiiifPfPi_param_2,
	.param .u32 _Z22output_init_gpu_kerneliiiifPfPi_param_3,
	.param .f32 _Z22output_init_gpu_kerneliiiifPfPi_param_4,
	.param .u64 .ptr .align 1 _Z22output_init_gpu_kerneliiiifPfPi_param_5,
	.param .u64 .ptr .align 1 _Z22output_init_gpu_kerneliiiifPfPi_param_6
)
{
	.reg .pred 	%p<20>;
	.reg .b32 	%r<62>;
	.reg .b32 	%f<2>;
	.reg .b64 	%rd<23>;

	ld.param.u32 	%r32, [_Z22output_init_gpu_kerneliiiifPfPi_param_0];
	ld.param.u32 	%r33, [_Z22output_init_gpu_kerneliiiifPfPi_param_1];
	ld.param.u32 	%r30, [_Z22output_init_gpu_kerneliiiifPfPi_param_2];
	ld.param.u32 	%r31, [_Z22output_init_gpu_kerneliiiifPfPi_param_3];
	ld.param.f32 	%f1, [_Z22output_init_gpu_kerneliiiifPfPi_param_4];
	ld.param.u64 	%rd5, [_Z22output_init_gpu_kerneliiiifPfPi_param_5];
	ld.param.u64 	%rd6, [_Z22output_init_gpu_kerneliiiifPfPi_param_6];
	cvta.to.global.u64 	%rd1, %rd5;
	cvta.to.global.u64 	%rd2, %rd6;
	mov.u32 	%r34, %tid.x;
	mov.u32 	%r35, %ctaid.x;
	mov.u32 	%r36, %ntid.x;
	mad.lo.s32 	%r1, %r35, %r36, %r34;
	mul.lo.s32 	%r37, %r33, %r32;
	setp.ge.s32 	%p1, %r1, %r37;
	@%p1 bra 	$L__BB0_25;
	setp.lt.s32 	%p2, %r30, 1;
	@%p2 bra 	$L__BB0_13;
	mul.lo.s32 	%r2, %r30, %r1;
	and.b32  	%r3, %r30, 7;
	setp.lt.u32 	%p3, %r30, 8;
	mov.b32 	%r52, 0;
	@%p3 bra 	$L__BB0_5;
	and.b32  	%r52, %r30, 2147483640;
	neg.s32 	%r56, %r52;
	add.s64 	%rd3, %rd1, 16;
	mov.u32 	%r55, %r2;
$L__BB0_4:
	.pragma "nounroll";
	mul.wide.s32 	%rd7, %r55, 4;
	add.s64 	%rd8, %rd3, %rd7;
	st.global.f32 	[%rd8+-16], %f1;
	st.global.f32 	[%rd8+-12], %f1;
	st.global.f32 	[%rd8+-8], %f1;
	st.global.f32 	[%rd8+-4], %f1;
	st.global.f32 	[%rd8], %f1;
	st.global.f32 	[%rd8+4], %f1;
	st.global.f32 	[%rd8+8], %f1;
	st.global.f32 	[%rd8+12], %f1;
	add.s32 	%r56, %r56, 8;
	add.s32 	%r55, %r55, 8;
	setp.eq.s32 	%p4, %r56, 0;
	@%p4 bra 	$L__BB0_5;
	bra.uni 	$L__BB0_4;
$L__BB0_5:
	setp.eq.s32 	%p5, %r3, 0;
	@%p5 bra 	$L__BB0_13;
	and.b32  	%r7, %r30, 3;
	setp.lt.u32 	%p6, %r3, 4;
	@%p6 bra 	$L__BB0_8;
	add.s32 	%r39, %r52, %r2;
	mul.wide.s32 	%rd9, %r39, 4;
	add.s64 	%rd10, %rd1, %rd9;
	st.global.f32 	[%rd10], %f1;
	st.global.f32 	[%rd10+4], %f1;
	st.global.f32 	[%rd10+8], %f1;
	st.global.f32 	[%rd10+12], %f1;
	add.s32 	%r52, %r52, 4;
$L__BB0_8:
	setp.eq.s32 	%p7, %r7, 0;
	@%p7 bra 	$L__BB0_13;
	setp.eq.s32 	%p8, %r7, 1;
	@%p8 bra 	$L__BB0_11;
	add.s32 	%r40, %r52, %r2;
	mul.wide.s32 	%rd11, %r40, 4;
	add.s64 	%rd12, %rd1, %rd11;
	st.global.f32 	[%rd12], %f1;
	st.global.f32 	[%rd12+4], %f1;
	add.s32 	%r52, %r52, 2;
$L__BB0_11:
	and.b32  	%r41, %r30, 1;
	setp.eq.b32 	%p9, %r41, 1;
	not.pred 	%p10, %p9;
	@%p10 bra 	$L__BB0_13;
	add.s32 	%r42, %r52, %r2;
	mul.wide.s32 	%rd13, %r42, 4;
	add.s64 	%rd14, %rd1, %rd13;
	st.global.f32 	[%rd14], %f1;
$L__BB0_13:
	setp.lt.s32 	%p11, %r31, 1;
	@%p11 bra 	$L__BB0_25;
	mul.lo.s32 	%r12, %r31, %r1;
	and.b32  	%r13, %r31, 7;
	setp.lt.u32 	%p12, %r31, 8;
	mov.b32 	%r59, 0;
	@%p12 bra 	$L__BB0_17;
	and.b32  	%r59, %r31, 2147483640;
	neg.s32 	%r58, %r59;
	add.s64 	%rd4, %rd2, 16;
	mov.u32 	%r57, %r12;
$L__BB0_16:
	.pragma "nounroll";
	mul.wide.s32 	%rd15, %r57, 4;
	add.s64 	%rd16, %rd4, %rd15;
	mov.b32 	%r44, -1;
	st.global.u32 	[%rd16+-16], %r44;
	st.global.u32 	[%rd16+-12], %r44;
	st.global.u32 	[%rd16+-8], %r44;
	st.global.u32 	[%rd16+-4], %r44;
	st.global.u32 	[%rd16], %r44;
	st.global.u32 	[%rd16+4], %r44;
	st.global.u32 	[%rd16+8], %r44;
	st.global.u32 	[%rd16+12], %r44;
	add.s32 	%r58, %r58, 8;
	add.s32 	%r57, %r57, 8;
	setp.ne.s32 	%p13, %r58, 0;
	@%p13 bra 	$L__BB0_16;
$L__BB0_17:
	setp.eq.s32 	%p14, %r13, 0;
	@%p14 bra 	$L__BB0_25;
	and.b32  	%r25, %r31, 3;
	setp.lt.u32 	%p15, %r13, 4;
	@%p15 bra 	$L__BB0_20;
	add.s32 	%r45, %r59, %r12;
	mul.wide.s32 	%rd17, %r45, 4;
	add.s64 	%rd18, %rd2, %rd17;
	mov.b32 	%r46, -1;
	st.global.u32 	[%rd18], %r46;
	st.global.u32 	[%rd18+4], %r46;
	st.global.u32 	[%rd18+8], %r46;
	st.global.u32 	[%rd18+12], %r46;
	add.s32 	%r59, %r59, 4;
$L__BB0_20:
	setp.eq.s32 	%p16, %r25, 0;
	@%p16 bra 	$L__BB0_25;
	setp.eq.s32 	%p17, %r25, 1;
	@%p17 bra 	$L__BB0_23;
	add.s32 	%r47, %r59, %r12;
	mul.wide.s32 	%rd19, %r47, 4;
	add.s64 	%rd20, %rd2, %rd19;
	mov.b32 	%r48, -1;
	st.global.u32 	[%rd20], %r48;
	st.global.u32 	[%rd20+4], %r48;
	add.s32 	%r59, %r59, 2;
$L__BB0_23:
	and.b32  	%r49, %r31, 1;
	setp.eq.b32 	%p18, %r49, 1;
	not.pred 	%p19, %p18;
	@%p19 bra 	$L__BB0_25;
	add.s32 	%r50, %r59, %r12;
	mul.wide.s32 	%rd21, %r50, 4;
	add.s64 	%rd22, %rd2, %rd21;
	mov.b32 	%r51, -1;
	st.global.u32 	[%rd22], %r51;
$L__BB0_25:
	ret;

}
	// .globl	_Z27grid_buffer_init_gpu_kerneliifiiiiPKfPiS1_S1_
.visible .entry _Z27grid_buffer_init_gpu_kerneliifiiiiPKfPiS1_S1_(
	.param .u32 _Z27grid_buffer_init_gpu_kerneliifiiiiPKfPiS1_S1__param_0,
	.param .u32 _Z27grid_buffer_init_gpu_kerneliifiiiiPKfPiS1_S1__param_1,
	.param .f32 _Z27grid_buffer_init_gpu_kerneliifiiiiPKfPiS1_S1__param_2,
	.param .u32 _Z27grid_buffer_init_gpu_kerneliifiiiiPKfPiS1_S1__param_3,
	.param .u32 _Z27grid_buffer_init_gpu_kerneliifiiiiPKfPiS1_S1__param_4,
	.param .u32 _Z27grid_buffer_init_gpu_kerneliifiiiiPKfPiS1_S1__param_5,
	.param .u32 _Z27grid_buffer_init_gpu_kerneliifiiiiPKfPiS1_S1__param_6,
	.param .u64 .ptr .align 1 _Z27grid_buffer_init_gpu_kerneliifiiiiPKfPiS1_S1__param_7,
	.param .u64 .ptr .align 1 _Z27grid_buffer_init_gpu_kerneliifiiiiPKfPiS1_S1__param_8,
	.param .u64 .ptr .align 1 _Z27grid_buffer_init_gpu_kerneliifiiiiPKfPiS1_S1__param_9,
	.param .u64 .ptr .align 1 _Z27grid_buffer_init_gpu_kerneliifiiiiPKfPiS1_S1__param_10
)
{
	.reg .pred 	%p<7>;
	.reg .b32 	%r<38>;
	.reg .b32 	%f<8>;
	.reg .b64 	%rd<17>;

	ld.param.u32 	%r11, [_Z27grid_buffer_init_gpu_kerneliifiiiiPKfPiS1_S1__param_0];
	ld.param.u32 	%r16, [_Z27grid_buffer_init_gpu_kerneliifiiiiPKfPiS1_S1__param_1];
	ld.param.f32 	%f1, [_Z27grid_buffer_init_gpu_kerneliifiiiiPKfPiS1_S1__param_2];
	ld.param.u32 	%r12, [_Z27grid_buffer_init_gpu_kerneliifiiiiPKfPiS1_S1__param_3];
	ld.param.u32 	%r13, [_Z27grid_buffer_init_gpu_kerneliifiiiiPKfPiS1_S1__param_4];
	ld.param.u32 	%r14, [_Z27grid_buffer_init_gpu_kerneliifiiiiPKfPiS1_S1__param_5];
	ld.param.u32 	%r15, [_Z27grid_buffer_init_gpu_kerneliifiiiiPKfPiS1_S1__param_6];
	ld.param.u64 	%rd3, [_Z27grid_buffer_init_gpu_kerneliifiiiiPKfPiS1_S1__param_7];
	ld.param.u64 	%rd4, [_Z27grid_buffer_init_gpu_kerneliifiiiiPKfPiS1_S1__param_8];
	ld.param.u64 	%rd5, [_Z27grid_buffer_init_gpu_kerneliifiiiiPKfPiS1_S1__param_9];
	ld.param.u64 	%rd6, [_Z27grid_buffer_init_gpu_kerneliifiiiiPKfPiS1_S1__param_10];
	mov.u32 	%r17, %tid.x;
	mov.u32 	%r18, %ctaid.x;
	mov.u32 	%r19, %ntid.x;
	mad.lo.s32 	%r1, %r18, %r19, %r17;
	setp.ge.s32 	%p1, %r1, %r16;
	@%p1 bra 	$L__BB1_8;
	cvta.to.global.u64 	%rd7, %rd3;
	mul.lo.s32 	%r20, %r1, 3;
	mul.wide.s32 	%rd8, %r20, 4;
	add.s64 	%rd9, %rd7, %rd8;
	ld.global.f32 	%f2, [%rd9];
	div.rn.f32 	%f3, %f2, %f1;
	cvt.rzi.s32.f32 	%r21, %f3;
	ld.global.f32 	%f4, [%rd9+4];
	div.rn.f32 	%f5, %f4, %f1;
	cvt.rzi.s32.f32 	%r22, %f5;
	ld.global.f32 	%f6, [%rd9+8];
	div.rn.f32 	%f7, %f6, %f1;
	cvt.rzi.s32.f32 	%r23, %f7;
	add.s32 	%r24, %r13, -1;
	min.s32 	%r25, %r21, %r24;
	max.s32 	%r2, %r25, 0;
	add.s32 	%r26, %r14, -1;
	min.s32 	%r27, %r22, %r26;
	max.s32 	%r3, %r27, 0;
	add.s32 	%r28, %r15, -1;
	min.s32 	%r4, %r23, %r28;
	add.s32 	%r5, %r11, -1;
	setp.lt.s32 	%p2, %r11, 2;
	mov.u32 	%r37, %r5;
	@%p2 bra 	$L__BB1_6;
	cvta.to.global.u64 	%rd1, %rd4;
	mov.b32 	%r36, 0;
$L__BB1_3:
	mul.wide.u32 	%rd10, %r36, 4;
	add.s64 	%rd2, %rd1, %rd10;
	ld.global.u32 	%r30, [%rd2];
	setp.lt.s32 	%p3, %r1, %r30;
	@%p3 bra 	$L__BB1_5;
	ld.global.u32 	%r31, [%rd2+4];
	setp.lt.s32 	%p4, %r1, %r31;
	mov.u32 	%r37, %r36;
	@%p4 bra 	$L__BB1_6;
$L__BB1_5:
	add.s32 	%r36, %r36, 1;
	setp.ne.s32 	%p5, %r36, %r5;
	mov.u32 	%r37, %r5;
	@%p5 bra 	$L__BB1_3;
$L__BB1_6:
	mad.lo.s32 	%r32, %r37, %r13, %r2;
	mad.lo.s32 	%r33, %r32, %r14, %r3;
	max.s32 	%r34, %r4, 0;
	mad.lo.s32 	%r9, %r33, %r15, %r34;
	cvta.to.global.u64 	%rd11, %rd6;
	mul.wide.s32 	%rd12, %r9, 4;
	add.s64 	%rd13, %rd11, %rd12;
	atom.global.add.u32 	%r10, [%rd13], 1;
	setp.ge.s32 	%p6, %r10, %r12;
	@%p6 bra 	$L__BB1_8;
	mad.lo.s32 	%r35, %r9, %r12, %r10;
	cvta.to.global.u64 	%rd14, %rd5;
	mul.wide.s32 	%rd15, %r35, 4;
	add.s64 	%rd16, %rd14, %rd15;
	st.global.u32 	[%rd16], %r1;
$L__BB1_8:
	ret;

}
	// .globl	_Z31roi_pooling_register_gpu_kerneliiiififffiiiPKfS0_PKiPiS3_S3_S3_S3_S3_Pf
.visible .entry _Z31roi_pooling_register_gpu_kerneliiiififffiiiPKfS0_PKiPiS3_S3_S3_S3_S3_Pf(
	.param .u32 _Z31roi_pooling_register_gpu_kerneliiiififffiiiPKfS0_PKiPiS3_S3_S3_S3_S3_Pf_param_0,
	.param .u32 _Z31roi_pooling_register_gpu_kerneliiiififffiiiPKfS0_PKiPiS3_S3_S3_S3_S3_Pf_param_1,
	.param .u32 _Z31roi_pooling_register_gpu_kerneliiiififffiiiPKfS0_PKiPiS3_S3_S3_S3_S3_Pf_param_2,
	.param .u32 _Z31roi_pooling_register_gpu_kerneliiiififffiiiPKfS0_PKiPiS3_S3_S3_S3_S3_Pf_param_3,
	.param .f32 _Z31roi_pooling_register_gpu_kerneliiiififffiiiPKfS0_PKiPiS3_S3_S3_S3_S3_Pf_param_4,
	.param .u32 _Z31roi_pooling_register_gpu_kerneliiiififffiiiPKfS0_PKiPiS3_S3_S3_S3_S3_Pf_param_5,
	.param .f32 _Z31roi_pooling_register_gpu_kerneliiiififffiiiPKfS0_PKiPiS3_S3_S3_S3_S3_Pf_param_6,
	.param .f32 _Z31roi_pooling_register_gpu_kerneliiiififffiiiPKfS0_PKiPiS3_S3_S3_S3_S3_Pf_param_7,
	.param .f32 _Z31roi_pooling_register_gpu_kerneliiiififffiiiPKfS0_PKiPiS3_S3_S3_S3_S3_Pf_param_8,
	.param .u32 _Z31roi_pooling_register_gpu_kerneliiiififffiiiPKfS0_PKiPiS3_S3_S3_S3_S3_Pf_param_9,
	.param .u32 _Z31roi_pooling_register_gpu_kerneliiiififffiiiPKfS0_PKiPiS3_S3_S3_S3_S3_Pf_param_10,
	.param .u32 _Z31roi_pooling_register_gpu_kerneliiiififffiiiPKfS0_PKiPiS3_S3_S3_S3_S3_Pf_param_11,
	.param .u64 .ptr .align 1 _Z31roi_pooling_register_gpu_kerneliiiififffiiiPKfS0_PKiPiS3_S3_S3_S3_S3_Pf_param_12,
	.param .u64 .ptr .align 1 _Z31roi_pooling_register_gpu_kerneliiiififffiiiPKfS0_PKiPiS3_S3_S3_S3_S3_Pf_param_13,
	.param .u64 .ptr .align 1 _Z31roi_pooling_register_gpu_kerneliiiififffiiiPKfS0_PKiPiS3_S3_S3_S3_S3_Pf_param_14,
	.param .u64 .ptr .align 1 _Z31roi_pooling_register_gpu_kerneliiiififffiiiPKfS0_PKiPiS3_S3_S3_S3_S3_Pf_param_15,
	.param .u64 .ptr .align 1 _Z31roi_pooling_register_gpu_kerneliiiififffiiiPKfS0_PKiPiS3_S3_S3_S3_S3_Pf_param_16,
	.param .u64 .ptr .align 1 _Z31roi_pooling_register_gpu_kerneliiiififffiiiPKfS0_PKiPiS3_S3_S3_S3_S3_Pf_param_17,
	.param .u64 .ptr .align 1 _Z31roi_pooling_register_gpu_kerneliiiififffiiiPKfS0_PKiPiS3_S3_S3_S3_S3_Pf_param_18,
	.param .u64 .ptr .align 1 _Z31roi_pooling_register_gpu_kerneliiiififffiiiPKfS0_PKiPiS3_S3_S3_S3_S3_Pf_param_19,
	.param .u64 .ptr .align 1 _Z31roi_pooling_register_gpu_kerneliiiififffiiiPKfS0_PKiPiS3_S3_S3_S3_S3_Pf_param_20,
	.param .u64 .ptr .align 1 _Z31roi_pooling_register_gpu_kerneliiiififffiiiPKfS0_PKiPiS3_S3_S3_S3_S3_Pf_param_21
)
{
	.local .align 4 .b8 	__local_depot2[28];
	.reg .b64 	%SP;
	.reg .b64 	%SPL;
	.reg .pred 	%p<112>;
	.reg .b32 	%r<448>;
	.reg .b32 	%f<224>;
	.reg .b64 	%rd<169>;
	.reg .b64 	%fd<87>;

	mov.u64 	%SPL, __local_depot2;
	ld.param.u32 	%r146, [_Z31roi_pooling_register_gpu_kerneliiiififffiiiPKfS0_PKiPiS3_S3_S3_S3_S3_Pf_param_0];
	ld.param.u32 	%r153, [_Z31roi_pooling_register_gpu_kerneliiiififffiiiPKfS0_PKiPiS3_S3_S3_S3_S3_Pf_param_1];
	ld.param.u32 	%r147, [_Z31roi_pooling_register_gpu_kerneliiiififffiiiPKfS0_PKiPiS3_S3_S3_S3_S3_Pf_param_2];
	ld.param.u32 	%r148, [_Z31roi_pooling_register_gpu_kerneliiiififffiiiPKfS0_PKiPiS3_S3_S3_S3_S3_Pf_param_3];
	ld.param.f32 	%f49, [_Z31roi_pooling_register_gpu_kerneliiiififffiiiPKfS0_PKiPiS3_S3_S3_S3_S3_Pf_param_4];
	ld.param.u32 	%r149, [_Z31roi_pooling_register_gpu_kerneliiiififffiiiPKfS0_PKiPiS3_S3_S3_S3_S3_Pf_param_5];
	ld.param.f32 	%f50, [_Z31roi_pooling_register_gpu_kerneliiiififffiiiPKfS0_PKiPiS3_S3_S3_S3_S3_Pf_param_6];
	ld.param.f32 	%f51, [_Z31roi_pooling_register_gpu_kerneliiiififffiiiPKfS0_PKiPiS3_S3_S3_S3_S3_Pf_param_7];
	ld.param.f32 	%f52, [_Z31roi_pooling_register_gpu_kerneliiiififffiiiPKfS0_PKiPiS3_S3_S3_S3_S3_Pf_param_8];
	ld.param.u32 	%r150, [_Z31roi_pooling_register_gpu_kerneliiiififffiiiPKfS0_PKiPiS3_S3_S3_S3_S3_Pf_param_9];
	ld.param.u64 	%rd53, [_Z31roi_pooling_register_gpu_kerneliiiififffiiiPKfS0_PKiPiS3_S3_S3_S3_S3_Pf_param_12];
	ld.param.u64 	%rd54, [_Z31roi_pooling_register_gpu_kerneliiiififffiiiPKfS0_PKiPiS3_S3_S3_S3_S3_Pf_param_13];
	ld.param.u64 	%rd55, [_Z31roi_pooling_register_gpu_kerneliiiififffiiiPKfS0_PKiPiS3_S3_S3_S3_S3_Pf_param_16];
	ld.param.u64 	%rd56, [_Z31roi_pooling_register_gpu_kerneliiiififffiiiPKfS0_PKiPiS3_S3_S3_S3_S3_Pf_param_17];
	ld.param.u64 	%rd57, [_Z31roi_pooling_register_gpu_kerneliiiififffiiiPKfS0_PKiPiS3_S3_S3_S3_S3_Pf_param_18];
	ld.param.u64 	%rd58, [_Z31roi_pooling_register_gpu_kerneliiiififffiiiPKfS0_PKiPiS3_S3_S3_S3_S3_Pf_param_19];
	ld.param.u64 	%rd59, [_Z31roi_pooling_register_gpu_kerneliiiififffiiiPKfS0_PKiPiS3_S3_S3_S3_S3_Pf_param_20];
	ld.param.u64 	%rd60, [_Z31roi_pooling_register_gpu_kerneliiiififffiiiPKfS0_PKiPiS3_S3_S3_S3_S3_Pf_param_21];
	add.u64 	%rd1, %SPL, 0;
	add.u64 	%rd2, %SPL, 0;
	add.u64 	%rd3, %SPL, 0;
	add.u64 	%rd4, %SPL, 0;
	mul.lo.s32 	%r1, %r147, %r147;
	mul.lo.s32 	%r2, %r1, %r147;
	mov.u32 	%r154, %tid.x;
	mov.u32 	%r155, %ctaid.x;
	mov.u32 	%r156, %ntid.x;
	mad.lo.s32 	%r3, %r155, %r156, %r154;
	mul.lo.s32 	%r157, %r2, %r153;
	setp.ge.s32 	%p3, %r3, %r157;
	@%p3 bra 	$L__BB2_95;
	div.s32 	%r4, %r3, %r2;
	mul.lo.s32 	%r6, %r4, %r2;
	sub.s32 	%r5, %r3, %r6;
	add.s32 	%r7, %r146, -1;
	setp.lt.s32 	%p4, %r146, 2;
	mov.u32 	%r403, %r7;
	@%p4 bra 	$L__BB2_6;
	cvta.to.global.u64 	%rd5, %rd55;
	mov.b32 	%r402, 0;
$L__BB2_3:
	mul.wide.u32 	%rd65, %r402, 4;
	add.s64 	%rd6, %rd5, %rd65;
	ld.global.u32 	%r159, [%rd6];
	setp.lt.s32 	%p5, %r4, %r159;
	@%p5 bra 	$L__BB2_5;
	ld.global.u32 	%r160, [%rd6+4];
	setp.lt.s32 	%p6, %r4, %r160;
	mov.u32 	%r403, %r402;
	@%p6 bra 	$L__BB2_6;
$L__BB2_5:
	add.s32 	%r402, %r402, 1;
	setp.ne.s32 	%p7, %r402, %r7;
	mov.u32 	%r403, %r7;
	@%p7 bra 	$L__BB2_3;
$L__BB2_6:
	mul.lo.s32 	%r161, %r4, 7;
	cvta.to.global.u64 	%rd66, %rd54;
	mul.wide.s32 	%rd67, %r161, 4;
	add.s64 	%rd68, %rd66, %rd67;
	ld.global.f32 	%f53, [%rd68];
	ld.global.f32 	%f54, [%rd68+4];
	ld.global.f32 	%f55, [%rd68+8];
	ld.global.f32 	%f56, [%rd68+12];
	add.f32 	%f1, %f50, %f56;
	ld.global.f32 	%f57, [%rd68+16];
	add.f32 	%f2, %f51, %f57;
	ld.global.f32 	%f58, [%rd68+20];
	add.f32 	%f3, %f52, %f58;
	ld.global.f32 	%f4, [%rd68+24];
	cvt.rn.f32.s32 	%f59, %r147;
	div.rn.f32 	%f5, %f53, %f59;
	div.rn.f32 	%f6, %f54, %f59;
	div.rn.f32 	%f7, %f55, %f59;
	div.s32 	%r162, %r5, %r1;
	mul.lo.s32 	%r163, %r1, %r162;
	sub.s32 	%r164, %r5, %r163;
	div.s32 	%r165, %r164, %r147;
	rem.s32 	%r166, %r5, %r147;
	shr.u32 	%r167, %r147, 31;
	add.s32 	%r168, %r147, %r167;
	shr.s32 	%r169, %r168, 1;
	sub.s32 	%r170, %r162, %r169;
	sub.s32 	%r171, %r165, %r169;
	sub.s32 	%r172, %r166, %r169;
	cvt.rn.f64.s32 	%fd27, %r170;
	and.b32  	%r173, %r168, -2;
	sub.s32 	%r174, %r173, %r147;
	add.s32 	%r175, %r174, 1;
	cvt.rn.f64.u32 	%fd28, %r175;
	fma.rn.f64 	%fd29, %fd28, 0d3FE0000000000000, %fd27;
	cvt.f64.f32 	%fd1, %f5;
	mul.f64 	%fd30, %fd29, %fd1;
	cvt.rn.f32.f64 	%f8, %fd30;
	cvt.rn.f64.s32 	%fd31, %r171;
	fma.rn.f64 	%fd32, %fd28, 0d3FE0000000000000, %fd31;
	cvt.f64.f32 	%fd2, %f6;
	mul.f64 	%fd33, %fd32, %fd2;
	cvt.rn.f32.f64 	%f9, %fd33;
	cvt.rn.f64.s32 	%fd34, %r172;
	fma.rn.f64 	%fd35, %fd28, 0d3FE0000000000000, %fd34;
	cvt.f64.f32 	%fd3, %f7;
	mul.f64 	%fd36, %fd35, %fd3;
	cvt.rn.f32.f64 	%f10, %fd36;
	mul.f32 	%f60, %f4, 0f3F22F983;
	cvt.rni.s32.f32 	%r419, %f60;
	cvt.rn.f32.s32 	%f61, %r419;
	fma.rn.f32 	%f62, %f61, 0fBFC90FDA, %f4;
	fma.rn.f32 	%f63, %f61, 0fB3A22168, %f62;
	fma.rn.f32 	%f219, %f61, 0fA7C234C5, %f63;
	abs.f32 	%f12, %f4;
	setp.ltu.f32 	%p8, %f12, 0f47CE4780;
	mov.u32 	%r407, %r419;
	mov.f32 	%f216, %f219;
	@%p8 bra 	$L__BB2_14;
	setp.neu.f32 	%p9, %f12, 0f7F800000;
	@%p9 bra 	$L__BB2_9;
	mov.f32 	%f66, 0f00000000;
	mul.rn.f32 	%f216, %f4, %f66;
	mov.b32 	%r407, 0;
	bra.uni 	$L__BB2_14;
$L__BB2_9:
	mov.b32 	%r12, %f4;
	shl.b32 	%r177, %r12, 8;
	or.b32  	%r13, %r177, -2147483648;
	mov.b64 	%rd155, 0;
	mov.b32 	%r404, 0;
	mov.u64 	%rd153, __cudart_i2opi_f;
	mov.u64 	%rd154, %rd3;
$L__BB2_10:
	.pragma "nounroll";
	ld.global.nc.u32 	%r178, [%rd153];
	mad.wide.u32 	%rd71, %r178, %r13, %rd155;
	shr.u64 	%rd155, %rd71, 32;
	st.local.u32 	[%rd154], %rd71;
	add.s32 	%r404, %r404, 1;
	add.s64 	%rd154, %rd154, 4;
	add.s64 	%rd153, %rd153, 4;
	setp.ne.s32 	%p10, %r404, 6;
	@%p10 bra 	$L__BB2_10;
	shr.u32 	%r179, %r12, 23;
	st.local.u32 	[%rd3+24], %rd155;
	and.b32  	%r16, %r179, 31;
	and.b32  	%r180, %r179, 224;
	add.s32 	%r181, %r180, -128;
	shr.u32 	%r182, %r181, 5;
	mul.wide.u32 	%rd72, %r182, 4;
	sub.s64 	%rd13, %rd3, %rd72;
	ld.local.u32 	%r405, [%rd13+24];
	ld.local.u32 	%r406, [%rd13+20];
	setp.eq.s32 	%p11, %r16, 0;
	@%p11 bra 	$L__BB2_13;
	shf.l.wrap.b32 	%r405, %r406, %r405, %r16;
	ld.local.u32 	%r183, [%rd13+16];
	shf.l.wrap.b32 	%r406, %r183, %r406, %r16;
$L__BB2_13:
	shr.u32 	%r184, %r405, 30;
	shf.l.wrap.b32 	%r185, %r406, %r405, 2;
	shl.b32 	%r186, %r406, 2;
	shr.u32 	%r187, %r185, 31;
	add.s32 	%r188, %r187, %r184;
	neg.s32 	%r189, %r188;
	setp.lt.s32 	%p12, %r12, 0;
	selp.b32 	%r407, %r189, %r188, %p12;
	xor.b32  	%r190, %r185, %r12;
	shr.s32 	%r191, %r185, 31;
	xor.b32  	%r192, %r191, %r185;
	xor.b32  	%r193, %r191, %r186;
	cvt.u64.u32 	%rd73, %r192;
	shl.b64 	%rd74, %rd73, 32;
	cvt.u64.u32 	%rd75, %r193;
	or.b64  	%rd76, %rd74, %rd75;
	cvt.rn.f64.s64 	%fd37, %rd76;
	mul.f64 	%fd38, %fd37, 0d3BF921FB54442D19;
	cvt.rn.f32.f64 	%f64, %fd38;
	neg.f32 	%f65, %f64;
	setp.lt.s32 	%p13, %r190, 0;
	selp.f32 	%f216, %f65, %f64, %p13;
$L__BB2_14:
	setp.ltu.f32 	%p14, %f12, 0f47CE4780;
	add.s32 	%r195, %r407, 1;
	mul.rn.f32 	%f67, %f216, %f216;
	and.b32  	%r196, %r407, 1;
	setp.eq.b32 	%p15, %r196, 1;
	selp.f32 	%f68, %f216, 0f3F800000, %p15;
	fma.rn.f32 	%f69, %f67, %f68, 0f00000000;
	fma.rn.f32 	%f70, %f67, 0f37CBAC00, 0fBAB607ED;
	selp.f32 	%f71, 0fB94D4153, %f70, %p15;
	selp.f32 	%f72, 0f3C0885E4, 0f3D2AAABB, %p15;
	fma.rn.f32 	%f73, %f71, %f67, %f72;
	selp.f32 	%f74, 0fBE2AAAA8, 0fBEFFFFFF, %p15;
	fma.rn.f32 	%f75, %f73, %f67, %f74;
	fma.rn.f32 	%f76, %f75, %f69, %f68;
	and.b32  	%r197, %r195, 2;
	setp.eq.s32 	%p16, %r197, 0;
	mov.f32 	%f77, 0f00000000;
	sub.f32 	%f78, %f77, %f76;
	selp.f32 	%f16, %f76, %f78, %p16;
	mov.u32 	%r411, %r419;
	mov.f32 	%f217, %f219;
	@%p14 bra 	$L__BB2_22;
	setp.neu.f32 	%p17, %f12, 0f7F800000;
	@%p17 bra 	$L__BB2_17;
	mov.f32 	%f81, 0f00000000;
	mul.rn.f32 	%f217, %f4, %f81;
	mov.b32 	%r411, 0;
	bra.uni 	$L__BB2_22;
$L__BB2_17:
	mov.b32 	%r25, %f4;
	shl.b32 	%r199, %r25, 8;
	or.b32  	%r26, %r199, -2147483648;
	mov.b64 	%rd158, 0;
	mov.b32 	%r408, 0;
	mov.u64 	%rd156, __cudart_i2opi_f;
	mov.u64 	%rd157, %rd3;
$L__BB2_18:
	.pragma "nounroll";
	ld.global.nc.u32 	%r200, [%rd156];
	mad.wide.u32 	%rd79, %r200, %r26, %rd158;
	shr.u64 	%rd158, %rd79, 32;
	st.local.u32 	[%rd157], %rd79;
	add.s32 	%r408, %r408, 1;
	add.s64 	%rd157, %rd157, 4;
	add.s64 	%rd156, %rd156, 4;
	setp.ne.s32 	%p18, %r408, 6;
	@%p18 bra 	$L__BB2_18;
	shr.u32 	%r201, %r25, 23;
	st.local.u32 	[%rd3+24], %rd158;
	and.b32  	%r29, %r201, 31;
	and.b32  	%r202, %r201, 224;
	add.s32 	%r203, %r202, -128;
	shr.u32 	%r204, %r203, 5;
	mul.wide.u32 	%rd80, %r204, 4;
	sub.s64 	%rd20, %rd3, %rd80;
	ld.local.u32 	%r409, [%rd20+24];
	ld.local.u32 	%r410, [%rd20+20];
	setp.eq.s32 	%p19, %r29, 0;
	@%p19 bra 	$L__BB2_21;
	shf.l.wrap.b32 	%r409, %r410, %r409, %r29;
	ld.local.u32 	%r205, [%rd20+16];
	shf.l.wrap.b32 	%r410, %r205, %r410, %r29;
$L__BB2_21:
	shr.u32 	%r206, %r409, 30;
	shf.l.wrap.b32 	%r207, %r410, %r409, 2;
	shl.b32 	%r208, %r410, 2;
	shr.u32 	%r209, %r207, 31;
	add.s32 	%r210, %r209, %r206;
	neg.s32 	%r211, %r210;
	setp.lt.s32 	%p20, %r25, 0;
	selp.b32 	%r411, %r211, %r210, %p20;
	xor.b32  	%r212, %r207, %r25;
	shr.s32 	%r213, %r207, 31;
	xor.b32  	%r214, %r213, %r207;
	xor.b32  	%r215, %r213, %r208;
	cvt.u64.u32 	%rd81, %r214;
	shl.b64 	%rd82, %rd81, 32;
	cvt.u64.u32 	%rd83, %r215;
	or.b64  	%rd84, %rd82, %rd83;
	cvt.rn.f64.s64 	%fd39, %rd84;
	mul.f64 	%fd40, %fd39, 0d3BF921FB54442D19;
	cvt.rn.f32.f64 	%f79, %fd40;
	neg.f32 	%f80, %f79;
	setp.lt.s32 	%p21, %r212, 0;
	selp.f32 	%f217, %f80, %f79, %p21;
$L__BB2_22:
	setp.ltu.f32 	%p22, %f12, 0f47CE4780;
	mul.rn.f32 	%f82, %f217, %f217;
	and.b32  	%r217, %r411, 1;
	setp.eq.b32 	%p23, %r217, 1;
	selp.f32 	%f83, 0f3F800000, %f217, %p23;
	fma.rn.f32 	%f84, %f82, %f83, 0f00000000;
	fma.rn.f32 	%f85, %f82, 0f37CBAC00, 0fBAB607ED;
	selp.f32 	%f86, %f85, 0fB94D4153, %p23;
	selp.f32 	%f87, 0f3D2AAABB, 0f3C0885E4, %p23;
	fma.rn.f32 	%f88, %f86, %f82, %f87;
	selp.f32 	%f89, 0fBEFFFFFF, 0fBE2AAAA8, %p23;
	fma.rn.f32 	%f90, %f88, %f82, %f89;
	fma.rn.f32 	%f91, %f90, %f84, %f83;
	and.b32  	%r218, %r411, 2;
	setp.eq.s32 	%p24, %r218, 0;
	mov.f32 	%f92, 0f00000000;
	sub.f32 	%f93, %f92, %f91;
	selp.f32 	%f94, %f91, %f93, %p24;
	mul.f32 	%f95, %f94, %f9;
	mul.f32 	%f96, %f16, %f8;
	sub.f32 	%f20, %f96, %f95;
	mov.u32 	%r415, %r419;
	mov.f32 	%f218, %f219;
	@%p22 bra 	$L__BB2_30;
	setp.neu.f32 	%p25, %f12, 0f7F800000;
	@%p25 bra 	$L__BB2_25;
	mov.f32 	%f99, 0f00000000;
	mul.rn.f32 	%f218, %f4, %f99;
	mov.b32 	%r415, 0;
	bra.uni 	$L__BB2_30;
$L__BB2_25:
	mov.b32 	%r38, %f4;
	shl.b32 	%r220, %r38, 8;
	or.b32  	%r39, %r220, -2147483648;
	mov.b64 	%rd161, 0;
	mov.b32 	%r412, 0;
	mov.u64 	%rd159, __cudart_i2opi_f;
	mov.u64 	%rd160, %rd3;
$L__BB2_26:
	.pragma "nounroll";
	ld.global.nc.u32 	%r221, [%rd159];
	mad.wide.u32 	%rd87, %r221, %r39, %rd161;
	shr.u64 	%rd161, %rd87, 32;
	st.local.u32 	[%rd160], %rd87;
	add.s32 	%r412, %r412, 1;
	add.s64 	%rd160, %rd160, 4;
	add.s64 	%rd159, %rd159, 4;
	setp.ne.s32 	%p26, %r412, 6;
	@%p26 bra 	$L__BB2_26;
	shr.u32 	%r222, %r38, 23;
	st.local.u32 	[%rd3+24], %rd161;
	and.b32  	%r42, %r222, 31;
	and.b32  	%r223, %r222, 224;
	add.s32 	%r224, %r223, -128;
	shr.u32 	%r225, %r224, 5;
	mul.wide.u32 	%rd88, %r225, 4;
	sub.s64 	%rd27, %rd3, %rd88;
	ld.local.u32 	%r413, [%rd27+24];
	ld.local.u32 	%r414, [%rd27+20];
	setp.eq.s32 	%p27, %r42, 0;
	@%p27 bra 	$L__BB2_29;
	shf.l.wrap.b32 	%r413, %r414, %r413, %r42;
	ld.local.u32 	%r226, [%rd27+16];
	shf.l.wrap.b32 	%r414, %r226, %r414, %r42;
$L__BB2_29:
	shr.u32 	%r227, %r413, 30;
	shf.l.wrap.b32 	%r228, %r414, %r413, 2;
	shl.b32 	%r229, %r414, 2;
	shr.u32 	%r230, %r228, 31;
	add.s32 	%r231, %r230, %r227;
	neg.s32 	%r232, %r231;
	setp.lt.s32 	%p28, %r38, 0;
	selp.b32 	%r415, %r232, %r231, %p28;
	xor.b32  	%r233, %r228, %r38;
	shr.s32 	%r234, %r228, 31;
	xor.b32  	%r235, %r234, %r228;
	xor.b32  	%r236, %r234, %r229;
	cvt.u64.u32 	%rd89, %r235;
	shl.b64 	%rd90, %rd89, 32;
	cvt.u64.u32 	%rd91, %r236;
	or.b64  	%rd92, %rd90, %rd91;
	cvt.rn.f64.s64 	%fd41, %rd92;
	mul.f64 	%fd42, %fd41, 0d3BF921FB54442D19;
	cvt.rn.f32.f64 	%f97, %fd42;
	neg.f32 	%f98, %f97;
	setp.lt.s32 	%p29, %r233, 0;
	selp.f32 	%f218, %f98, %f97, %p29;
$L__BB2_30:
	setp.ltu.f32 	%p30, %f12, 0f47CE4780;
	mul.rn.f32 	%f100, %f218, %f218;
	and.b32  	%r238, %r415, 1;
	setp.eq.b32 	%p31, %r238, 1;
	selp.f32 	%f101, 0f3F800000, %f218, %p31;
	fma.rn.f32 	%f102, %f100, %f101, 0f00000000;
	fma.rn.f32 	%f103, %f100, 0f37CBAC00, 0fBAB607ED;
	selp.f32 	%f104, %f103, 0fB94D4153, %p31;
	selp.f32 	%f105, 0f3D2AAABB, 0f3C0885E4, %p31;
	fma.rn.f32 	%f106, %f104, %f100, %f105;
	selp.f32 	%f107, 0fBEFFFFFF, 0fBE2AAAA8, %p31;
	fma.rn.f32 	%f108, %f106, %f100, %f107;
	fma.rn.f32 	%f109, %f108, %f102, %f101;
	and.b32  	%r239, %r415, 2;
	setp.eq.s32 	%p32, %r239, 0;
	mov.f32 	%f110, 0f00000000;
	sub.f32 	%f111, %f110, %f109;
	selp.f32 	%f112, %f109, %f111, %p32;
	mul.f32 	%f24, %f112, %f8;
	@%p30 bra 	$L__BB2_38;
	setp.neu.f32 	%p33, %f12, 0f7F800000;
	@%p33 bra 	$L__BB2_33;
	mov.f32 	%f115, 0f00000000;
	mul.rn.f32 	%f219, %f4, %f115;
	mov.b32 	%r419, 0;
	bra.uni 	$L__BB2_38;
$L__BB2_33:
	mov.b32 	%r51, %f4;
	shl.b32 	%r241, %r51, 8;
	or.b32  	%r52, %r241, -2147483648;
	mov.b64 	%rd162, 0;
	mov.b32 	%r416, 0;
	mov.u64 	%rd95, __cudart_i2opi_f;
$L__BB2_34:
	.pragma "nounroll";
	mul.wide.u32 	%rd94, %r416, 4;
	add.s64 	%rd96, %rd95, %rd94;
	ld.global.nc.u32 	%r242, [%rd96];
	mad.wide.u32 	%rd97, %r242, %r52, %rd162;
	shr.u64 	%rd162, %rd97, 32;
	add.s64 	%rd98, %rd3, %rd94;
	st.local.u32 	[%rd98], %rd97;
	add.s32 	%r416, %r416, 1;
	setp.ne.s32 	%p34, %r416, 6;
	@%p34 bra 	$L__BB2_34;
	shr.u32 	%r243, %r51, 23;
	st.local.u32 	[%rd3+24], %rd162;
	and.b32  	%r55, %r243, 31;
	and.b32  	%r244, %r243, 224;
	add.s32 	%r245, %r244, -128;
	shr.u32 	%r246, %r245, 5;
	mul.wide.u32 	%rd99, %r246, 4;
	sub.s64 	%rd30, %rd3, %rd99;
	ld.local.u32 	%r417, [%rd30+24];
	ld.local.u32 	%r418, [%rd30+20];
	setp.eq.s32 	%p35, %r55, 0;
	@%p35 bra 	$L__BB2_37;
	shf.l.wrap.b32 	%r417, %r418, %r417, %r55;
	ld.local.u32 	%r247, [%rd30+16];
	shf.l.wrap.b32 	%r418, %r247, %r418, %r55;
$L__BB2_37:
	shr.u32 	%r248, %r417, 30;
	shf.l.wrap.b32 	%r249, %r418, %r417, 2;
	shl.b32 	%r250, %r418, 2;
	shr.u32 	%r251, %r249, 31;
	add.s32 	%r252, %r251, %r248;
	neg.s32 	%r253, %r252;
	setp.lt.s32 	%p36, %r51, 0;
	selp.b32 	%r419, %r253, %r252, %p36;
	xor.b32  	%r254, %r249, %r51;
	shr.s32 	%r255, %r249, 31;
	xor.b32  	%r256, %r255, %r249;
	xor.b32  	%r257, %r255, %r250;
	cvt.u64.u32 	%rd100, %r256;
	shl.b64 	%rd101, %rd100, 32;
	cvt.u64.u32 	%rd102, %r257;
	or.b64  	%rd103, %rd101, %rd102;
	cvt.rn.f64.s64 	%fd43, %rd103;
	mul.f64 	%fd44, %fd43, 0d3BF921FB54442D19;
	cvt.rn.f32.f64 	%f113, %fd44;
	neg.f32 	%f114, %f113;
	setp.lt.s32 	%p37, %r254, 0;
	selp.f32 	%f219, %f114, %f113, %p37;
$L__BB2_38:
	ld.param.u32 	%r400, [_Z31roi_pooling_register_gpu_kerneliiiififffiiiPKfS0_PKiPiS3_S3_S3_S3_S3_Pf_param_11];
	ld.param.u32 	%r398, [_Z31roi_pooling_register_gpu_kerneliiiififffiiiPKfS0_PKiPiS3_S3_S3_S3_S3_Pf_param_10];
	add.s32 	%r259, %r419, 1;
	mul.rn.f32 	%f116, %f219, %f219;
	and.b32  	%r260, %r419, 1;
	setp.eq.b32 	%p38, %r260, 1;
	selp.f32 	%f117, %f219, 0f3F800000, %p38;
	fma.rn.f32 	%f118, %f116, %f117, 0f00000000;
	fma.rn.f32 	%f119, %f116, 0f37CBAC00, 0fBAB607ED;
	selp.f32 	%f120, 0fB94D4153, %f119, %p38;
	selp.f32 	%f121, 0f3C0885E4, 0f3D2AAABB, %p38;
	fma.rn.f32 	%f122, %f120, %f116, %f121;
	selp.f32 	%f123, 0fBE2AAAA8, 0fBEFFFFFF, %p38;
	fma.rn.f32 	%f124, %f122, %f116, %f123;
	fma.rn.f32 	%f125, %f124, %f118, %f117;
	and.b32  	%r261, %r259, 2;
	setp.eq.s32 	%p39, %r261, 0;
	mov.f32 	%f126, 0f00000000;
	sub.f32 	%f127, %f126, %f125;
	selp.f32 	%f128, %f125, %f127, %p39;
	fma.rn.f32 	%f129, %f128, %f9, %f24;
	add.f32 	%f28, %f1, %f20;
	add.f32 	%f29, %f2, %f129;
	add.f32 	%f30, %f3, %f10;
	div.rn.f32 	%f130, %f28, %f49;
	cvt.rzi.s32.f32 	%r262, %f130;
	div.rn.f32 	%f131, %f29, %f49;
	cvt.rzi.s32.f32 	%r263, %f131;
	div.rn.f32 	%f132, %f30, %f49;
	cvt.rzi.s32.f32 	%r264, %f132;
	max.s32 	%r265, %r262, 1;
	add.s32 	%r420, %r265, -1;
	max.s32 	%r266, %r263, 1;
	add.s32 	%r65, %r266, -1;
	max.s32 	%r267, %r264, 1;
	add.s32 	%r66, %r267, -1;
	add.s32 	%r268, %r262, 1;
	add.s32 	%r269, %r150, -1;
	min.s32 	%r67, %r268, %r269;
	add.s32 	%r270, %r263, 1;
	add.s32 	%r271, %r398, -1;
	min.s32 	%r68, %r270, %r271;
	add.s32 	%r272, %r264, 1;
	add.s32 	%r273, %r400, -1;
	min.s32 	%r69, %r272, %r273;
	setp.gt.s32 	%p40, %r420, %r67;
	@%p40 bra 	$L__BB2_95;
	add.s32 	%r274, %r6, %r5;
	cvta.to.global.u64 	%rd104, %rd56;
	mul.wide.s32 	%rd105, %r274, 4;
	add.s64 	%rd31, %rd104, %rd105;
	mul.lo.s32 	%r70, %r403, %r150;
	neg.f32 	%f133, %f4;
	mul.f32 	%f134, %f4, 0fBF22F983;
	cvt.rni.s32.f32 	%r275, %f134;
	cvt.rn.f32.s32 	%f135, %r275;
	fma.rn.f32 	%f136, %f135, 0fBFC90FDA, %f133;
	fma.rn.f32 	%f137, %f135, 0fB3A22168, %f136;
	fma.rn.f32 	%f138, %f135, 0fA7C234C5, %f137;
	abs.f32 	%f139, %f133;
	setp.ltu.f32 	%p41, %f139, 0f47CE4780;
	setp.eq.f32 	%p42, %f139, 0f7F800000;
	mov.b32 	%r71, %f133;
	shr.u32 	%r276, %r71, 23;
	and.b32  	%r277, %r276, 224;
	add.s32 	%r278, %r277, -128;
	shl.b32 	%r279, %r71, 8;
	or.b32  	%r72, %r279, -2147483648;
	shr.u32 	%r280, %r278, 5;
	and.b32  	%r73, %r276, 31;
	mul.wide.u32 	%rd106, %r280, 4;
	sub.s64 	%rd32, %rd4, %rd106;
	sub.s32 	%r74, 32, %r73;
	mov.f32 	%f140, 0f00000000;
	mul.rn.f32 	%f141, %f133, %f140;
	sub.s64 	%rd33, %rd3, %rd106;
	sub.s64 	%rd34, %rd2, %rd106;
	sub.s64 	%rd35, %rd1, %rd106;
	mul.f64 	%fd4, %fd1, 0d3FF3333333333333;
	mul.f64 	%fd5, %fd2, 0d3FF3333333333333;
	mul.f64 	%fd6, %fd3, 0d3FF3333333333333;
	mov.f64 	%fd45, 0d4000000000000000;
	{
	.reg .b32 %temp; 
	mov.b64 	{%temp, %r75}, %fd45;
	}
	and.b32  	%r76, %r75, 2146435072;
	setp.eq.s32 	%p43, %r76, 1062207488;
	setp.lt.s32 	%p44, %r75, 0;
	selp.b32 	%r77, 0, 2146435072, %p44;
	and.b32  	%r281, %r75, 2147483647;
	setp.ne.s32 	%p45, %r281, 1071644672;
	and.pred  	%p1, %p43, %p45;
	max.f32 	%f142, %f5, %f6;
	max.f32 	%f143, %f142, %f7;
	mul.f32 	%f31, %f143, 0f3F000000;
	mul.lo.s32 	%r78, %r274, %r148;
	or.pred  	%p2, %p41, %p42;
	selp.b32 	%r79, %r275, 0, %p41;
	selp.f32 	%f32, %f138, %f141, %p41;
	cvta.to.global.u64 	%rd36, %rd58;
	cvta.to.global.u64 	%rd37, %rd57;
	cvta.to.global.u64 	%rd38, %rd53;
	cvta.to.global.u64 	%rd39, %rd59;
	cvta.to.global.u64 	%rd40, %rd60;
$L__BB2_40:
	setp.gt.s32 	%p46, %r65, %r68;
	@%p46 bra 	$L__BB2_94;
	add.s32 	%r282, %r420, %r70;
	mov.u32 	%r421, %r65;
$L__BB2_42:
	mov.u32 	%r81, %r421;
	setp.gt.s32 	%p47, %r66, %r69;
	@%p47 bra 	$L__BB2_93;
	ld.param.u32 	%r401, [_Z31roi_pooling_register_gpu_kerneliiiififffiiiPKfS0_PKiPiS3_S3_S3_S3_S3_Pf_param_11];
	ld.param.u32 	%r399, [_Z31roi_pooling_register_gpu_kerneliiiififffiiiPKfS0_PKiPiS3_S3_S3_S3_S3_Pf_param_10];
	mad.lo.s32 	%r283, %r282, %r399, %r81;
	mul.lo.s32 	%r82, %r283, %r401;
	ld.global.u32 	%r445, [%rd31];
	mov.u32 	%r424, %r66;
$L__BB2_44:
	mov.u32 	%r86, %r424;
	setp.ge.s32 	%p48, %r445, %r148;
	@%p48 bra 	$L__BB2_93;
	add.s32 	%r87, %r86, %r82;
	mul.wide.s32 	%rd107, %r87, 4;
	add.s64 	%rd108, %rd36, %rd107;
	ld.global.u32 	%r284, [%rd108];
	min.s32 	%r88, %r284, %r149;
	setp.lt.s32 	%p49, %r88, 1;
	@%p49 bra 	$L__BB2_92;
	mul.lo.s32 	%r89, %r87, %r149;
	mov.b32 	%r427, 0;
$L__BB2_47:
	add.s32 	%r286, %r427, %r89;
	mul.wide.s32 	%rd109, %r286, 4;
	add.s64 	%rd110, %rd37, %rd109;
	ld.global.u32 	%r93, [%rd110];
	mul.lo.s32 	%r287, %r93, 3;
	mul.wide.s32 	%rd111, %r287, 4;
	add.s64 	%rd112, %rd38, %rd111;
	ld.global.f32 	%f144, [%rd112];
	ld.global.f32 	%f145, [%rd112+4];
	ld.global.f32 	%f146, [%rd112+8];
	sub.f32 	%f33, %f144, %f28;
	sub.f32 	%f34, %f145, %f29;
	sub.f32 	%f35, %f146, %f30;
	mov.u32 	%r431, %r79;
	mov.f32 	%f220, %f32;
	@%p2 bra 	$L__BB2_53;
	mov.b64 	%rd165, 0;
	mov.b32 	%r428, 0;
	mov.u64 	%rd163, __cudart_i2opi_f;
	mov.u64 	%rd164, %rd4;
$L__BB2_49:
	.pragma "nounroll";
	ld.global.nc.u32 	%r289, [%rd163];
	mad.wide.u32 	%rd115, %r289, %r72, %rd165;
	shr.u64 	%rd165, %rd115, 32;
	st.local.u32 	[%rd164], %rd115;
	add.s32 	%r428, %r428, 1;
	add.s64 	%rd164, %rd164, 4;
	add.s64 	%rd163, %rd163, 4;
	setp.ne.s32 	%p50, %r428, 6;
	@%p50 bra 	$L__BB2_49;
	setp.eq.s32 	%p51, %r73, 0;
	st.local.u32 	[%rd4+24], %rd165;
	ld.local.u32 	%r429, [%rd32+24];
	ld.local.u32 	%r430, [%rd32+20];
	@%p51 bra 	$L__BB2_52;
	shl.b32 	%r290, %r429, %r73;
	shr.u32 	%r291, %r430, %r74;
	add.s32 	%r429, %r291, %r290;
	shl.b32 	%r292, %r430, %r73;
	ld.local.u32 	%r293, [%rd32+16];
	shr.u32 	%r294, %r293, %r74;
	add.s32 	%r430, %r294, %r292;
$L__BB2_52:
	setp.lt.s32 	%p52, %r71, 0;
	shr.u32 	%r295, %r429, 30;
	shf.l.wrap.b32 	%r296, %r430, %r429, 2;
	shl.b32 	%r297, %r430, 2;
	shr.u32 	%r298, %r296, 31;
	add.s32 	%r299, %r298, %r295;
	neg.s32 	%r300, %r299;
	selp.b32 	%r431, %r300, %r299, %p52;
	xor.b32  	%r301, %r296, %r71;
	shr.s32 	%r302, %r296, 31;
	xor.b32  	%r303, %r302, %r296;
	xor.b32  	%r304, %r302, %r297;
	cvt.u64.u32 	%rd116, %r303;
	shl.b64 	%rd117, %rd116, 32;
	cvt.u64.u32 	%rd118, %r304;
	or.b64  	%rd119, %rd117, %rd118;
	cvt.rn.f64.s64 	%fd46, %rd119;
	mul.f64 	%fd47, %fd46, 0d3BF921FB54442D19;
	cvt.rn.f32.f64 	%f147, %fd47;
	neg.f32 	%f148, %f147;
	setp.lt.s32 	%p53, %r301, 0;
	selp.f32 	%f220, %f148, %f147, %p53;
$L__BB2_53:
	add.s32 	%r305, %r431, 1;
	mul.rn.f32 	%f149, %f220, %f220;
	and.b32  	%r306, %r431, 1;
	setp.eq.b32 	%p54, %r306, 1;
	selp.f32 	%f150, %f220, 0f3F800000, %p54;
	fma.rn.f32 	%f151, %f149, %f150, 0f00000000;
	fma.rn.f32 	%f152, %f149, 0f37CBAC00, 0fBAB607ED;
	selp.f32 	%f153, 0fB94D4153, %f152, %p54;
	selp.f32 	%f154, 0f3C0885E4, 0f3D2AAABB, %p54;
	fma.rn.f32 	%f155, %f153, %f149, %f154;
	selp.f32 	%f156, 0fBE2AAAA8, 0fBEFFFFFF, %p54;
	fma.rn.f32 	%f157, %f155, %f149, %f156;
	fma.rn.f32 	%f158, %f157, %f151, %f150;
	and.b32  	%r307, %r305, 2;
	setp.eq.s32 	%p55, %r307, 0;
	mov.f32 	%f159, 0f00000000;
	sub.f32 	%f160, %f159, %f158;
	selp.f32 	%f38, %f158, %f160, %p55;
	mov.u32 	%r435, %r79;
	mov.f32 	%f221, %f32;
	@%p2 bra 	$L__BB2_59;
	mov.b64 	%rd166, 0;
	mov.b32 	%r432, 0;
$L__BB2_55:
	.pragma "nounroll";
	mul.wide.u32 	%rd121, %r432, 4;
	mov.u64 	%rd122, __cudart_i2opi_f;
	add.s64 	%rd123, %rd122, %rd121;
	ld.global.nc.u32 	%r309, [%rd123];
	mad.wide.u32 	%rd124, %r309, %r72, %rd166;
	shr.u64 	%rd166, %rd124, 32;
	add.s64 	%rd125, %rd3, %rd121;
	st.local.u32 	[%rd125], %rd124;
	add.s32 	%r432, %r432, 1;
	setp.ne.s32 	%p56, %r432, 6;
	@%p56 bra 	$L__BB2_55;
	setp.eq.s32 	%p57, %r73, 0;
	st.local.u32 	[%rd3+24], %rd166;
	ld.local.u32 	%r433, [%rd33+24];
	ld.local.u32 	%r434, [%rd33+20];
	@%p57 bra 	$L__BB2_58;
	shl.b32 	%r310, %r433, %r73;
	shr.u32 	%r311, %r434, %r74;
	add.s32 	%r433, %r311, %r310;
	shl.b32 	%r312, %r434, %r73;
	ld.local.u32 	%r313, [%rd33+16];
	shr.u32 	%r314, %r313, %r74;
	add.s32 	%r434, %r314, %r312;
$L__BB2_58:
	setp.lt.s32 	%p58, %r71, 0;
	shr.u32 	%r315, %r433, 30;
	shf.l.wrap.b32 	%r316, %r434, %r433, 2;
	shl.b32 	%r317, %r434, 2;
	shr.u32 	%r318, %r316, 31;
	add.s32 	%r319, %r318, %r315;
	neg.s32 	%r320, %r319;
	selp.b32 	%r435, %r320, %r319, %p58;
	xor.b32  	%r321, %r316, %r71;
	shr.s32 	%r322, %r316, 31;
	xor.b32  	%r323, %r322, %r316;
	xor.b32  	%r324, %r322, %r317;
	cvt.u64.u32 	%rd126, %r323;
	shl.b64 	%rd127, %rd126, 32;
	cvt.u64.u32 	%rd128, %r324;
	or.b64  	%rd129, %rd127, %rd128;
	cvt.rn.f64.s64 	%fd48, %rd129;
	mul.f64 	%fd49, %fd48, 0d3BF921FB54442D19;
	cvt.rn.f32.f64 	%f161, %fd49;
	neg.f32 	%f162, %f161;
	setp.lt.s32 	%p59, %r321, 0;
	selp.f32 	%f221, %f162, %f161, %p59;
$L__BB2_59:
	mul.rn.f32 	%f163, %f221, %f221;
	and.b32  	%r325, %r435, 1;
	setp.eq.b32 	%p60, %r325, 1;
	selp.f32 	%f164, 0f3F800000, %f221, %p60;
	fma.rn.f32 	%f165, %f163, %f164, 0f00000000;
	fma.rn.f32 	%f166, %f163, 0f37CBAC00, 0fBAB607ED;
	selp.f32 	%f167, %f166, 0fB94D4153, %p60;
	selp.f32 	%f168, 0f3D2AAABB, 0f3C0885E4, %p60;
	fma.rn.f32 	%f169, %f167, %f163, %f168;
	selp.f32 	%f170, 0fBEFFFFFF, 0fBE2AAAA8, %p60;
	fma.rn.f32 	%f171, %f169, %f163, %f170;
	fma.rn.f32 	%f172, %f171, %f165, %f164;
	and.b32  	%r326, %r435, 2;
	setp.eq.s32 	%p61, %r326, 0;
	mov.f32 	%f173, 0f00000000;
	sub.f32 	%f174, %f173, %f172;
	selp.f32 	%f175, %f172, %f174, %p61;
	mul.f32 	%f176, %f34, %f175;
	mul.f32 	%f177, %f33, %f38;
	sub.f32 	%f41, %f177, %f176;
	mov.u32 	%r439, %r79;
	mov.f32 	%f222, %f32;
	@%p2 bra 	$L__BB2_65;
	mov.b64 	%rd167, 0;
	mov.b32 	%r436, 0;
$L__BB2_61:
	.pragma "nounroll";
	mul.wide.u32 	%rd131, %r436, 4;
	mov.u64 	%rd132, __cudart_i2opi_f;
	add.s64 	%rd133, %rd132, %rd131;
	ld.global.nc.u32 	%r328, [%rd133];
	mad.wide.u32 	%rd134, %r328, %r72, %rd167;
	shr.u64 	%rd167, %rd134, 32;
	add.s64 	%rd135, %rd2, %rd131;
	st.local.u32 	[%rd135], %rd134;
	add.s32 	%r436, %r436, 1;
	setp.ne.s32 	%p62, %r436, 6;
	@%p62 bra 	$L__BB2_61;
	setp.eq.s32 	%p63, %r73, 0;
	st.local.u32 	[%rd2+24], %rd167;
	ld.local.u32 	%r437, [%rd34+24];
	ld.local.u32 	%r438, [%rd34+20];
	@%p63 bra 	$L__BB2_64;
	shl.b32 	%r329, %r437, %r73;
	shr.u32 	%r330, %r438, %r74;
	add.s32 	%r437, %r330, %r329;
	shl.b32 	%r331, %r438, %r73;
	ld.local.u32 	%r332, [%rd34+16];
	shr.u32 	%r333, %r332, %r74;
	add.s32 	%r438, %r333, %r331;
$L__BB2_64:
	setp.lt.s32 	%p64, %r71, 0;
	shr.u32 	%r334, %r437, 30;
	shf.l.wrap.b32 	%r335, %r438, %r437, 2;
	shl.b32 	%r336, %r438, 2;
	shr.u32 	%r337, %r335, 31;
	add.s32 	%r338, %r337, %r334;
	neg.s32 	%r339, %r338;
	selp.b32 	%r439, %r339, %r338, %p64;
	xor.b32  	%r340, %r335, %r71;
	shr.s32 	%r341, %r335, 31;
	xor.b32  	%r342, %r341, %r335;
	xor.b32  	%r343, %r341, %r336;
	cvt.u64.u32 	%rd136, %r342;
	shl.b64 	%rd137, %rd136, 32;
	cvt.u64.u32 	%rd138, %r343;
	or.b64  	%rd139, %rd137, %rd138;
	cvt.rn.f64.s64 	%fd50, %rd139;
	mul.f64 	%fd51, %fd50, 0d3BF921FB54442D19;
	cvt.rn.f32.f64 	%f178, %fd51;
	neg.f32 	%f179, %f178;
	setp.lt.s32 	%p65, %r340, 0;
	selp.f32 	%f222, %f179, %f178, %p65;
$L__BB2_65:
	mul.rn.f32 	%f180, %f222, %f222;
	and.b32  	%r344, %r439, 1;
	setp.eq.b32 	%p66, %r344, 1;
	selp.f32 	%f181, 0f3F800000, %f222, %p66;
	fma.rn.f32 	%f182, %f180, %f181, 0f00000000;
	fma.rn.f32 	%f183, %f180, 0f37CBAC00, 0fBAB607ED;
	selp.f32 	%f184, %f183, 0fB94D4153, %p66;
	selp.f32 	%f185, 0f3D2AAABB, 0f3C0885E4, %p66;
	fma.rn.f32 	%f186, %f184, %f180, %f185;
	selp.f32 	%f187, 0fBEFFFFFF, 0fBE2AAAA8, %p66;
	fma.rn.f32 	%f188, %f186, %f180, %f187;
	fma.rn.f32 	%f189, %f188, %f182, %f181;
	and.b32  	%r345, %r439, 2;
	setp.eq.s32 	%p67, %r345, 0;
	mov.f32 	%f190, 0f00000000;
	sub.f32 	%f191, %f190, %f189;
	selp.f32 	%f44, %f189, %f191, %p67;
	mov.u32 	%r443, %r79;
	mov.f32 	%f223, %f32;
	@%p2 bra 	$L__BB2_71;
	mov.b64 	%rd168, 0;
	mov.b32 	%r440, 0;
$L__BB2_67:
	.pragma "nounroll";
	mul.wide.u32 	%rd141, %r440, 4;
	mov.u64 	%rd142, __cudart_i2opi_f;
	add.s64 	%rd143, %rd142, %rd141;
	ld.global.nc.u32 	%r347, [%rd143];
	mad.wide.u32 	%rd144, %r347, %r72, %rd168;
	shr.u64 	%rd168, %rd144, 32;
	add.s64 	%rd145, %rd1, %rd141;
	st.local.u32 	[%rd145], %rd144;
	add.s32 	%r440, %r440, 1;
	setp.ne.s32 	%p68, %r440, 6;
	@%p68 bra 	$L__BB2_67;
	setp.eq.s32 	%p69, %r73, 0;
	st.local.u32 	[%rd1+24], %rd168;
	ld.local.u32 	%r441, [%rd35+24];
	ld.local.u32 	%r442, [%rd35+20];
	@%p69 bra 	$L__BB2_70;
	shl.b32 	%r348, %r441, %r73;
	shr.u32 	%r349, %r442, %r74;
	add.s32 	%r441, %r349, %r348;
	shl.b32 	%r350, %r442, %r73;
	ld.local.u32 	%r351, [%rd35+16];
	shr.u32 	%r352, %r351, %r74;
	add.s32 	%r442, %r352, %r350;
$L__BB2_70:
	setp.lt.s32 	%p70, %r71, 0;
	shr.u32 	%r353, %r441, 30;
	shf.l.wrap.b32 	%r354, %r442, %r441, 2;
	shl.b32 	%r355, %r442, 2;
	shr.u32 	%r356, %r354, 31;
	add.s32 	%r357, %r356, %r353;
	neg.s32 	%r358, %r357;
	selp.b32 	%r443, %r358, %r357, %p70;
	xor.b32  	%r359, %r354, %r71;
	shr.s32 	%r360, %r354, 31;
	xor.b32  	%r361, %r360, %r354;
	xor.b32  	%r362, %r360, %r355;
	cvt.u64.u32 	%rd146, %r361;
	shl.b64 	%rd147, %rd146, 32;
	cvt.u64.u32 	%rd148, %r362;
	or.b64  	%rd149, %rd147, %rd148;
	cvt.rn.f64.s64 	%fd52, %rd149;
	mul.f64 	%fd53, %fd52, 0d3BF921FB54442D19;
	cvt.rn.f32.f64 	%f192, %fd53;
	neg.f32 	%f193, %f192;
	setp.lt.s32 	%p71, %r359, 0;
	selp.f32 	%f223, %f193, %f192, %p71;
$L__BB2_71:
	add.s32 	%r363, %r443, 1;
	mul.rn.f32 	%f194, %f223, %f223;
	and.b32  	%r364, %r443, 1;
	setp.eq.b32 	%p72, %r364, 1;
	selp.f32 	%f195, %f223, 0f3F800000, %p72;
	fma.rn.f32 	%f196, %f194, %f195, 0f00000000;
	fma.rn.f32 	%f197, %f194, 0f37CBAC00, 0fBAB607ED;
	selp.f32 	%f198, 0fB94D4153, %f197, %p72;
	selp.f32 	%f199, 0f3C0885E4, 0f3D2AAABB, %p72;
	fma.rn.f32 	%f200, %f198, %f194, %f199;
	selp.f32 	%f201, 0fBE2AAAA8, 0fBEFFFFFF, %p72;
	fma.rn.f32 	%f202, %f200, %f194, %f201;
	fma.rn.f32 	%f203, %f202, %f196, %f195;
	and.b32  	%r365, %r363, 2;
	setp.eq.s32 	%p73, %r365, 0;
	mov.f32 	%f204, 0f00000000;
	sub.f32 	%f205, %f204, %f203;
	selp.f32 	%f206, %f203, %f205, %p73;
	mul.f32 	%f207, %f34, %f206;
	fma.rn.f32 	%f47, %f33, %f44, %f207;
	abs.f32 	%f208, %f41;
	cvt.f64.f32 	%fd54, %f208;
	setp.ltu.f64 	%p74, %fd4, %fd54;
	@%p74 bra 	$L__BB2_91;
	abs.f32 	%f209, %f47;
	cvt.f64.f32 	%fd55, %f209;
	setp.ltu.f64 	%p75, %fd5, %fd55;
	@%p75 bra 	$L__BB2_91;
	abs.f32 	%f210, %f35;
	cvt.f64.f32 	%fd56, %f210;
	setp.ltu.f64 	%p76, %fd6, %fd56;
	@%p76 bra 	$L__BB2_91;
	cvt.f64.f32 	%fd7, %f33;
	{
	.reg .b32 %temp; 
	mov.b64 	{%temp, %r134}, %fd7;
	}
	abs.f64 	%fd8, %fd7;
	{ // callseq 0, 0
	.param .b64 param0;
	st.param.f64 	[param0], %fd8;
	.param .b64 retval0;
	call.uni (retval0), 
	__internal_accurate_pow, 
	(
	param0
	);
	ld.param.f64 	%fd57, [retval0];
	} // callseq 0
	setp.lt.s32 	%p80, %r134, 0;
	neg.f64 	%fd59, %fd57;
	selp.f64 	%fd60, %fd59, %fd57, %p43;
	selp.f64 	%fd61, %fd60, %fd57, %p80;
	setp.eq.f32 	%p81, %f33, 0f00000000;
	selp.b32 	%r366, %r134, 0, %p43;
	or.b32  	%r367, %r366, 2146435072;
	selp.b32 	%r368, %r367, %r366, %p44;
	mov.b32 	%r369, 0;
	mov.b64 	%fd62, {%r369, %r368};
	selp.f64 	%fd84, %fd62, %fd61, %p81;
	add.f64 	%fd63, %fd7, 0d4000000000000000;
	{
	.reg .b32 %temp; 
	mov.b64 	{%temp, %r370}, %fd63;
	}
	and.b32  	%r371, %r370, 2146435072;
	setp.ne.s32 	%p82, %r371, 2146435072;
	@%p82 bra 	$L__BB2_79;
	setp.num.f32 	%p83, %f33, %f33;
	@%p83 bra 	$L__BB2_77;
	mov.f64 	%fd64, 0d4000000000000000;
	add.rn.f64 	%fd84, %fd7, %fd64;
	bra.uni 	$L__BB2_79;
$L__BB2_77:
	setp.neu.f64 	%p84, %fd8, 0d7FF0000000000000;
	@%p84 bra 	$L__BB2_79;
	or.b32  	%r372, %r77, -2147483648;
	selp.b32 	%r373, %r372, %r77, %p1;
	selp.b32 	%r374, %r373, %r77, %p80;
	mov.b32 	%r375, 0;
	mov.b64 	%fd84, {%r375, %r374};
$L__BB2_79:
	setp.lt.s32 	%p86, %r75, 0;
	setp.eq.s32 	%p87, %r76, 1062207488;
	setp.eq.f32 	%p89, %f33, 0f3F800000;
	selp.f64 	%fd13, 0d3FF0000000000000, %fd84, %p89;
	cvt.f64.f32 	%fd14, %f34;
	{
	.reg .b32 %temp; 
	mov.b64 	{%temp, %r135}, %fd14;
	}
	abs.f64 	%fd15, %fd14;
	{ // callseq 1, 0
	.param .b64 param0;
	st.param.f64 	[param0], %fd15;
	.param .b64 retval0;
	call.uni (retval0), 
	__internal_accurate_pow, 
	(
	param0
	);
	ld.param.f64 	%fd65, [retval0];
	} // callseq 1
	setp.lt.s32 	%p90, %r135, 0;
	neg.f64 	%fd67, %fd65;
	selp.f64 	%fd68, %fd67, %fd65, %p87;
	selp.f64 	%fd69, %fd68, %fd65, %p90;
	setp.eq.f32 	%p91, %f34, 0f00000000;
	selp.b32 	%r376, %r135, 0, %p87;
	or.b32  	%r377, %r376, 2146435072;
	selp.b32 	%r378, %r377, %r376, %p86;
	mov.b32 	%r379, 0;
	mov.b64 	%fd70, {%r379, %r378};
	selp.f64 	%fd85, %fd70, %fd69, %p91;
	add.f64 	%fd71, %fd14, 0d4000000000000000;
	{
	.reg .b32 %temp; 
	mov.b64 	{%temp, %r380}, %fd71;
	}
	and.b32  	%r381, %r380, 2146435072;
	setp.ne.s32 	%p92, %r381, 2146435072;
	@%p92 bra 	$L__BB2_84;
	setp.num.f32 	%p93, %f34, %f34;
	@%p93 bra 	$L__BB2_82;
	mov.f64 	%fd72, 0d4000000000000000;
	add.rn.f64 	%fd85, %fd14, %fd72;
	bra.uni 	$L__BB2_84;
$L__BB2_82:
	setp.neu.f64 	%p94, %fd15, 0d7FF0000000000000;
	@%p94 bra 	$L__BB2_84;
	or.b32  	%r382, %r77, -2147483648;
	selp.b32 	%r383, %r382, %r77, %p1;
	selp.b32 	%r384, %r383, %r77, %p90;
	mov.b32 	%r385, 0;
	mov.b64 	%fd85, {%r385, %r384};
$L__BB2_84:
	setp.lt.s32 	%p96, %r75, 0;
	setp.eq.s32 	%p97, %r76, 1062207488;
	setp.eq.f32 	%p99, %f34, 0f3F800000;
	selp.f64 	%fd73, 0d3FF0000000000000, %fd85, %p99;
	add.f64 	%fd20, %fd13, %fd73;
	cvt.f64.f32 	%fd21, %f35;
	{
	.reg .b32 %temp; 
	mov.b64 	{%temp, %r136}, %fd21;
	}
	abs.f64 	%fd22, %fd21;
	{ // callseq 2, 0
	.param .b64 param0;
	st.param.f64 	[param0], %fd22;
	.param .b64 retval0;
	call.uni (retval0), 
	__internal_accurate_pow, 
	(
	param0
	);
	ld.param.f64 	%fd74, [retval0];
	} // callseq 2
	setp.lt.s32 	%p100, %r136, 0;
	neg.f64 	%fd76, %fd74;
	selp.f64 	%fd77, %fd76, %fd74, %p97;
	selp.f64 	%fd78, %fd77, %fd74, %p100;
	setp.eq.f32 	%p101, %f35, 0f00000000;
	selp.b32 	%r386, %r136, 0, %p97;
	or.b32  	%r387, %r386, 2146435072;
	selp.b32 	%r388, %r387, %r386, %p96;
	mov.b32 	%r389, 0;
	mov.b64 	%fd79, {%r389, %r388};
	selp.f64 	%fd86, %fd79, %fd78, %p101;
	add.f64 	%fd80, %fd21, 0d4000000000000000;
	{
	.reg .b32 %temp; 
	mov.b64 	{%temp, %r390}, %fd80;
	}
	and.b32  	%r391, %r390, 2146435072;
	setp.ne.s32 	%p102, %r391, 2146435072;
	@%p102 bra 	$L__BB2_89;
	setp.num.f32 	%p103, %f35, %f35;
	@%p103 bra 	$L__BB2_87;
	mov.f64 	%fd81, 0d4000000000000000;
	add.rn.f64 	%fd86, %fd21, %fd81;
	bra.uni 	$L__BB2_89;
$L__BB2_87:
	setp.neu.f64 	%p104, %fd22, 0d7FF0000000000000;
	@%p104 bra 	$L__BB2_89;
	or.b32  	%r392, %r77, -2147483648;
	selp.b32 	%r393, %r392, %r77, %p1;
	selp.b32 	%r394, %r393, %r77, %p100;
	mov.b32 	%r395, 0;
	mov.b64 	%fd86, {%r395, %r394};
$L__BB2_89:
	setp.eq.f32 	%p106, %f35, 0f3F800000;
	selp.f64 	%fd82, 0d3FF0000000000000, %fd86, %p106;
	add.f64 	%fd83, %fd20, %fd82;
	cvt.rn.f32.f64 	%f211, %fd83;
	sqrt.rn.f32 	%f212, %f211;
	neg.f32 	%f48, %f212;
	setp.ge.s32 	%p107, %r445, %r148;
	@%p107 bra 	$L__BB2_92;
	div.rn.f32 	%f213, %f48, %f31;
	mul.f32 	%f214, %f213, 0f3FB8AA3B;
	ex2.approx.f32 	%f215, %f214;
	add.s32 	%r396, %r445, %r78;
	mul.wide.s32 	%rd150, %r396, 4;
	add.s64 	%rd151, %rd39, %rd150;
	st.global.u32 	[%rd151], %r93;
	add.s64 	%rd152, %rd40, %rd150;
	st.global.f32 	[%rd152], %f215;
	ld.global.u32 	%r397, [%rd31];
	add.s32 	%r445, %r397, 1;
	st.global.u32 	[%rd31], %r445;
$L__BB2_91:
	add.s32 	%r427, %r427, 1;
	setp.ne.s32 	%p108, %r427, %r88;
	@%p108 bra 	$L__BB2_47;
$L__BB2_92:
	add.s32 	%r424, %r86, 1;
	setp.ne.s32 	%p109, %r86, %r69;
	@%p109 bra 	$L__BB2_44;
$L__BB2_93:
	add.s32 	%r421, %r81, 1;
	setp.ne.s32 	%p110, %r81, %r68;
	@%p110 bra 	$L__BB2_42;
$L__BB2_94:
	add.s32 	%r145, %r420, 1;
	setp.ne.s32 	%p111, %r420, %r67;
	mov.u32 	%r420, %r145;
	@%p111 bra 	$L__BB2_40;
$L__BB2_95:
	ret;

}
	// .globl	_Z27roi_pooling_fill_gpu_kerneliiiiPKfPiPfS1_S2_
.visible .entry _Z27roi_pooling_fill_gpu_kerneliiiiPKfPiPfS1_S2_(
	.param .u32 _Z27roi_pooling_fill_gpu_kerneliiiiPKfPiPfS1_S2__param_0,
	.param .u32 _Z27roi_pooling_fill_gpu_kerneliiiiPKfPiPfS1_S2__param_1,
	.param .u32 _Z27roi_pooling_fill_gpu_kerneliiiiPKfPiPfS1_S2__param_2,
	.param .u32 _Z27roi_pooling_fill_gpu_kerneliiiiPKfPiPfS1_S2__param_3,
	.param .u64 .ptr .align 1 _Z27roi_pooling_fill_gpu_kerneliiiiPKfPiPfS1_S2__param_4,
	.param .u64 .ptr .align 1 _Z27roi_pooling_fill_gpu_kerneliiiiPKfPiPfS1_S2__param_5,
	.param .u64 .ptr .align 1 _Z27roi_pooling_fill_gpu_kerneliiiiPKfPiPfS1_S2__param_6,
	.param .u64 .ptr .align 1 _Z27roi_pooling_fill_gpu_kerneliiiiPKfPiPfS1_S2__param_7,
	.param .u64 .ptr .align 1 _Z27roi_pooling_fill_gpu_kerneliiiiPKfPiPfS1_S2__param_8
)
{
	.reg .pred 	%p<24>;
	.reg .b32 	%r<97>;
	.reg .b32 	%f<145>;
	.reg .b64 	%rd<45>;

	ld.param.u32 	%r50, [_Z27roi_pooling_fill_gpu_kerneliiiiPKfPiPfS1_S2__param_0];
	ld.param.u32 	%r51, [_Z27roi_pooling_fill_gpu_kerneliiiiPKfPiPfS1_S2__param_1];
	ld.param.u32 	%r48, [_Z27roi_pooling_fill_gpu_kerneliiiiPKfPiPfS1_S2__param_2];
	ld.param.u32 	%r49, [_Z27roi_pooling_fill_gpu_kerneliiiiPKfPiPfS1_S2__param_3];
	ld.param.u64 	%rd6, [_Z27roi_pooling_fill_gpu_kerneliiiiPKfPiPfS1_S2__param_4];
	ld.param.u64 	%rd4, [_Z27roi_pooling_fill_gpu_kerneliiiiPKfPiPfS1_S2__param_5];
	ld.param.u64 	%rd7, [_Z27roi_pooling_fill_gpu_kerneliiiiPKfPiPfS1_S2__param_6];
	ld.param.u64 	%rd8, [_Z27roi_pooling_fill_gpu_kerneliiiiPKfPiPfS1_S2__param_8];
	cvta.to.global.u64 	%rd1, %rd7;
	cvta.to.global.u64 	%rd2, %rd6;
	cvta.to.global.u64 	%rd3, %rd8;
	mov.u32 	%r52, %tid.x;
	mov.u32 	%r53, %ctaid.x;
	mov.u32 	%r54, %ntid.x;
	mad.lo.s32 	%r1, %r53, %r54, %r52;
	mul.lo.s32 	%r55, %r51, %r50;
	setp.ge.s32 	%p1, %r1, %r55;
	@%p1 bra 	$L__BB3_34;
	cvta.to.global.u64 	%rd9, %rd4;
	mul.wide.s32 	%rd10, %r1, 4;
	add.s64 	%rd11, %rd9, %rd10;
	ld.global.u32 	%r56, [%rd11];
	min.s32 	%r2, %r56, %r49;
	setp.lt.s32 	%p2, %r2, 1;
	@%p2 bra 	$L__BB3_34;
	mul.lo.s32 	%r3, %r49, %r1;
	and.b32  	%r4, %r2, 15;
	setp.lt.u32 	%p3, %r2, 16;
	mov.f32 	%f144, 0f00000000;
	mov.b32 	%r82, 0;
	@%p3 bra 	$L__BB3_5;
	and.b32  	%r82, %r2, 2147483632;
	mov.f32 	%f144, 0f00000000;
	mov.b32 	%r80, 0;
$L__BB3_4:
	.pragma "nounroll";
	add.s32 	%r59, %r80, %r3;
	mul.wide.s32 	%rd12, %r59, 4;
	add.s64 	%rd13, %rd3, %rd12;
	ld.global.f32 	%f18, [%rd13];
	add.f32 	%f19, %f144, %f18;
	ld.global.f32 	%f20, [%rd13+4];
	add.f32 	%f21, %f19, %f20;
	ld.global.f32 	%f22, [%rd13+8];
	add.f32 	%f23, %f21, %f22;
	ld.global.f32 	%f24, [%rd13+12];
	add.f32 	%f25, %f23, %f24;
	ld.global.f32 	%f26, [%rd13+16];
	add.f32 	%f27, %f25, %f26;
	ld.global.f32 	%f28, [%rd13+20];
	add.f32 	%f29, %f27, %f28;
	ld.global.f32 	%f30, [%rd13+24];
	add.f32 	%f31, %f29, %f30;
	ld.global.f32 	%f32, [%rd13+28];
	add.f32 	%f33, %f31, %f32;
	ld.global.f32 	%f34, [%rd13+32];
	add.f32 	%f35, %f33, %f34;
	ld.global.f32 	%f36, [%rd13+36];
	add.f32 	%f37, %f35, %f36;
	ld.global.f32 	%f38, [%rd13+40];
	add.f32 	%f39, %f37, %f38;
	ld.global.f32 	%f40, [%rd13+44];
	add.f32 	%f41, %f39, %f40;
	ld.global.f32 	%f42, [%rd13+48];
	add.f32 	%f43, %f41, %f42;
	ld.global.f32 	%f44, [%rd13+52];
	add.f32 	%f45, %f43, %f44;
	ld.global.f32 	%f46, [%rd13+56];
	add.f32 	%f47, %f45, %f46;
	ld.global.f32 	%f48, [%rd13+60];
	add.f32 	%f144, %f47, %f48;
	add.s32 	%r80, %r80, 16;
	setp.ne.s32 	%p4, %r80, %r82;
	@%p4 bra 	$L__BB3_4;
$L__BB3_5:
	setp.eq.s32 	%p5, %r4, 0;
	@%p5 bra 	$L__BB3_14;
	and.b32  	%r9, %r2, 7;
	setp.lt.u32 	%p6, %r4, 8;
	@%p6 bra 	$L__BB3_8;
	add.s32 	%r60, %r82, %r3;
	mul.wide.s32 	%rd14, %r60, 4;
	add.s64 	%rd15, %rd3, %rd14;
	ld.global.f32 	%f50, [%rd15];
	add.f32 	%f51, %f144, %f50;
	ld.global.f32 	%f52, [%rd15+4];
	add.f32 	%f53, %f51, %f52;
	ld.global.f32 	%f54, [%rd15+8];
	add.f32 	%f55, %f53, %f54;
	ld.global.f32 	%f56, [%rd15+12];
	add.f32 	%f57, %f55, %f56;
	ld.global.f32 	%f58, [%rd15+16];
	add.f32 	%f59, %f57, %f58;
	ld.global.f32 	%f60, [%rd15+20];
	add.f32 	%f61, %f59, %f60;
	ld.global.f32 	%f62, [%rd15+24];
	add.f32 	%f63, %f61, %f62;
	ld.global.f32 	%f64, [%rd15+28];
	add.f32 	%f144, %f63, %f64;
	add.s32 	%r82, %r82, 8;
$L__BB3_8:
	setp.eq.s32 	%p7, %r9, 0;
	@%p7 bra 	$L__BB3_14;
	and.b32  	%r12, %r2, 3;
	setp.lt.u32 	%p8, %r9, 4;
	@%p8 bra 	$L__BB3_11;
	add.s32 	%r61, %r82, %r3;
	mul.wide.s32 	%rd16, %r61, 4;
	add.s64 	%rd17, %rd3, %rd16;
	ld.global.f32 	%f66, [%rd17];
	add.f32 	%f67, %f144, %f66;
	ld.global.f32 	%f68, [%rd17+4];
	add.f32 	%f69, %f67, %f68;
	ld.global.f32 	%f70, [%rd17+8];
	add.f32 	%f71, %f69, %f70;
	ld.global.f32 	%f72, [%rd17+12];
	add.f32 	%f144, %f71, %f72;
	add.s32 	%r82, %r82, 4;
$L__BB3_11:
	setp.eq.s32 	%p9, %r12, 0;
	@%p9 bra 	$L__BB3_14;
	mov.b32 	%r85, 0;
$L__BB3_13:
	.pragma "nounroll";
	add.s32 	%r63, %r82, %r3;
	mul.wide.s32 	%rd18, %r63, 4;
	add.s64 	%rd19, %rd3, %rd18;
	ld.global.f32 	%f73, [%rd19];
	add.f32 	%f144, %f144, %f73;
	add.s32 	%r82, %r82, 1;
	add.s32 	%r85, %r85, 1;
	setp.ne.s32 	%p10, %r85, %r12;
	@%p10 bra 	$L__BB3_13;
$L__BB3_14:
	setp.lt.s32 	%p11, %r48, 1;
	mul.lo.s32 	%r19, %r48, %r1;
	@%p11 bra 	$L__BB3_28;
	and.b32  	%r20, %r48, 7;
	and.b32  	%r21, %r48, 3;
	and.b32  	%r22, %r48, 2147483640;
	and.b32  	%r23, %r48, 1;
	neg.s32 	%r24, %r22;
	mov.b32 	%r86, 0;
$L__BB3_16:
	ld.param.u64 	%rd44, [_Z27roi_pooling_fill_gpu_kerneliiiiPKfPiPfS1_S2__param_7];
	setp.lt.u32 	%p16, %r48, 8;
	add.s32 	%r71, %r86, %r3;
	cvta.to.global.u64 	%rd24, %rd44;
	mul.wide.s32 	%rd25, %r71, 4;
	add.s64 	%rd26, %rd24, %rd25;
	ld.global.u32 	%r72, [%rd26];
	add.s64 	%rd27, %rd3, %rd25;
	ld.global.f32 	%f89, [%rd27];
	mul.f32 	%f90, %f89, %f89;
	div.rn.f32 	%f14, %f90, %f144;
	st.global.f32 	[%rd27], %f14;
	mul.lo.s32 	%r26, %r72, %r48;
	mov.b32 	%r91, 0;
	@%p16 bra 	$L__BB3_19;
	mov.u32 	%r87, %r19;
	mov.u32 	%r88, %r26;
	mov.u32 	%r89, %r24;
$L__BB3_18:
	.pragma "nounroll";
	mul.wide.s32 	%rd28, %r88, 4;
	add.s64 	%rd29, %rd2, %rd28;
	mul.wide.s32 	%rd30, %r87, 4;
	add.s64 	%rd31, %rd1, %rd30;
	ld.global.f32 	%f91, [%rd29];
	ld.global.f32 	%f92, [%rd31];
	fma.rn.f32 	%f93, %f14, %f91, %f92;
	st.global.f32 	[%rd31], %f93;
	ld.global.f32 	%f94, [%rd29+4];
	ld.global.f32 	%f95, [%rd31+4];
	fma.rn.f32 	%f96, %f14, %f94, %f95;
	st.global.f32 	[%rd31+4], %f96;
	ld.global.f32 	%f97, [%rd29+8];
	ld.global.f32 	%f98, [%rd31+8];
	fma.rn.f32 	%f99, %f14, %f97, %f98;
	st.global.f32 	[%rd31+8], %f99;
	ld.global.f32 	%f100, [%rd29+12];
	ld.global.f32 	%f101, [%rd31+12];
	fma.rn.f32 	%f102, %f14, %f100, %f101;
	st.global.f32 	[%rd31+12], %f102;
	ld.global.f32 	%f103, [%rd29+16];
	ld.global.f32 	%f104, [%rd31+16];
	fma.rn.f32 	%f105, %f14, %f103, %f104;
	st.global.f32 	[%rd31+16], %f105;
	ld.global.f32 	%f106, [%rd29+20];
	ld.global.f32 	%f107, [%rd31+20];
	fma.rn.f32 	%f108, %f14, %f106, %f107;
	st.global.f32 	[%rd31+20], %f108;
	ld.global.f32 	%f109, [%rd29+24];
	ld.global.f32 	%f110, [%rd31+24];
	fma.rn.f32 	%f111, %f14, %f109, %f110;
	st.global.f32 	[%rd31+24], %f111;
	ld.global.f32 	%f112, [%rd29+28];
	ld.global.f32 	%f113, [%rd31+28];
	fma.rn.f32 	%f114, %f14, %f112, %f113;
	st.global.f32 	[%rd31+28], %f114;
	add.s32 	%r89, %r89, 8;
	add.s32 	%r88, %r88, 8;
	add.s32 	%r87, %r87, 8;
	setp.ne.s32 	%p17, %r89, 0;
	mov.u32 	%r91, %r22;
	@%p17 bra 	$L__BB3_18;
$L__BB3_19:
	setp.eq.s32 	%p18, %r20, 0;
	@%p18 bra 	$L__BB3_27;
	add.s32 	%r73, %r20, -1;
	setp.lt.u32 	%p19, %r73, 3;
	@%p19 bra 	$L__BB3_22;
	add.s32 	%r74, %r91, %r26;
	mul.wide.s32 	%rd32, %r74, 4;
	add.s64 	%rd33, %rd2, %rd32;
	ld.global.f32 	%f115, [%rd33];
	add.s32 	%r75, %r91, %r19;
	mul.wide.s32 	%rd34, %r75, 4;
	add.s64 	%rd35, %rd1, %rd34;
	ld.global.f32 	%f116, [%rd35];
	fma.rn.f32 	%f117, %f14, %f115, %f116;
	st.global.f32 	[%rd35], %f117;
	ld.global.f32 	%f118, [%rd33+4];
	ld.global.f32 	%f119, [%rd35+4];
	fma.rn.f32 	%f120, %f14, %f118, %f119;
	st.global.f32 	[%rd35+4], %f120;
	ld.global.f32 	%f121, [%rd33+8];
	ld.global.f32 	%f122, [%rd35+8];
	fma.rn.f32 	%f123, %f14, %f121, %f122;
	st.global.f32 	[%rd35+8], %f123;
	ld.global.f32 	%f124, [%rd33+12];
	ld.global.f32 	%f125, [%rd35+12];
	fma.rn.f32 	%f126, %f14, %f124, %f125;
	st.global.f32 	[%rd35+12], %f126;
	add.s32 	%r91, %r91, 4;
$L__BB3_22:
	setp.eq.s32 	%p20, %r21, 0;
	@%p20 bra 	$L__BB3_27;
	setp.eq.s32 	%p21, %r21, 1;
	@%p21 bra 	$L__BB3_25;
	add.s32 	%r76, %r91, %r26;
	mul.wide.s32 	%rd36, %r76, 4;
	add.s64 	%rd37, %rd2, %rd36;
	ld.global.f32 	%f127, [%rd37];
	add.s32 	%r77, %r91, %r19;
	mul.wide.s32 	%rd38, %r77, 4;
	add.s64 	%rd39, %rd1, %rd38;
	ld.global.f32 	%f128, [%rd39];
	fma.rn.f32 	%f129, %f14, %f127, %f128;
	st.global.f32 	[%rd39], %f129;
	ld.global.f32 	%f130, [%rd37+4];
	ld.global.f32 	%f131, [%rd39+4];
	fma.rn.f32 	%f132, %f14, %f130, %f131;
	st.global.f32 	[%rd39+4], %f132;
	add.s32 	%r91, %r91, 2;
$L__BB3_25:
	setp.eq.s32 	%p22, %r23, 0;
	@%p22 bra 	$L__BB3_27;
	add.s32 	%r78, %r91, %r26;
	mul.wide.s32 	%rd40, %r78, 4;
	add.s64 	%rd41, %rd2, %rd40;
	ld.global.f32 	%f133, [%rd41];
	add.s32 	%r79, %r91, %r19;
	mul.wide.s32 	%rd42, %r79, 4;
	add.s64 	%rd43, %rd1, %rd42;
	ld.global.f32 	%f134, [%rd43];
	fma.rn.f32 	%f135, %f14, %f133, %f134;
	st.global.f32 	[%rd43], %f135;
$L__BB3_27:
	add.s32 	%r86, %r86, 1;
	setp.eq.s32 	%p23, %r86, %r2;
	@%p23 bra 	$L__BB3_34;
	bra.uni 	$L__BB3_16;
$L__BB3_28:
	and.b32  	%r39, %r2, 3;
	setp.lt.u32 	%p12, %r2, 4;
	mov.b32 	%r95, 0;
	@%p12 bra 	$L__BB3_31;
	and.b32  	%r95, %r2, 2147483644;
	mov.b32 	%r93, 0;
$L__BB3_30:
	add.s32 	%r66, %r93, %r3;
	mul.wide.s32 	%rd20, %r66, 4;
	add.s64 	%rd21, %rd3, %rd20;
	ld.global.f32 	%f74, [%rd21];
	mul.f32 	%f75, %f74, %f74;
	div.rn.f32 	%f76, %f75, %f144;
	st.global.f32 	[%rd21], %f76;
	ld.global.f32 	%f77, [%rd21+4];
	mul.f32 	%f78, %f77, %f77;
	div.rn.f32 	%f79, %f78, %f144;
	st.global.f32 	[%rd21+4], %f79;
	ld.global.f32 	%f80, [%rd21+8];
	mul.f32 	%f81, %f80, %f80;
	div.rn.f32 	%f82, %f81, %f144;
	st.global.f32 	[%rd21+8], %f82;
	ld.global.f32 	%f83, [%rd21+12];
	mul.f32 	%f84, %f83, %f83;
	div.rn.f32 	%f85, %f84, %f144;
	st.global.f32 	[%rd21+12], %f85;
	add.s32 	%r93, %r93, 4;
	setp.ne.s32 	%p13, %r93, %r95;
	@%p13 bra 	$L__BB3_30;
$L__BB3_31:
	setp.eq.s32 	%p14, %r39, 0;
	@%p14 bra 	$L__BB3_34;
	mov.b32 	%r96, 0;
$L__BB3_33:
	.pragma "nounroll";
	add.s32 	%r68, %r95, %r3;
	mul.wide.s32 	%rd22, %r68, 4;
	add.s64 	%rd23, %rd3, %rd22;
	ld.global.f32 	%f86, [%rd23];
	mul.f32 	%f87, %f86, %f86;
	div.rn.f32 	%f88, %f87, %f144;
	st.global.f32 	[%rd23], %f88;
	add.s32 	%r95, %r95, 1;
	add.s32 	%r96, %r96, 1;
	setp.ne.s32 	%p15, %r96, %r39;
	@%p15 bra 	$L__BB3_33;
$L__BB3_34:
	ret;

}
	// .globl	_Z27roi_pooling_grad_gpu_kerneliiiiPKiPKfS2_Pf
.visible .entry _Z27roi_pooling_grad_gpu_kerneliiiiPKiPKfS2_Pf(
	.param .u32 _Z27roi_pooling_grad_gpu_kerneliiiiPKiPKfS2_Pf_param_0,
	.param .u32 _Z27roi_pooling_grad_gpu_kerneliiiiPKiPKfS2_Pf_param_1,
	.param .u32 _Z27roi_pooling_grad_gpu_kerneliiiiPKiPKfS2_Pf_param_2,
	.param .u32 _Z27roi_pooling_grad_gpu_kerneliiiiPKiPKfS2_Pf_param_3,
	.param .u64 .ptr .align 1 _Z27roi_pooling_grad_gpu_kerneliiiiPKiPKfS2_Pf_param_4,
	.param .u64 .ptr .align 1 _Z27roi_pooling_grad_gpu_kerneliiiiPKiPKfS2_Pf_param_5,
	.param .u64 .ptr .align 1 _Z27roi_pooling_grad_gpu_kerneliiiiPKiPKfS2_Pf_param_6,
	.param .u64 .ptr .align 1 _Z27roi_pooling_grad_gpu_kerneliiiiPKiPKfS2_Pf_param_7
)
{
	.reg .pred 	%p<16>;
	.reg .b32 	%r<51>;
	.reg .b32 	%f<47>;
	.reg .b64 	%rd<39>;

	ld.param.u32 	%r24, [_Z27roi_pooling_grad_gpu_kerneliiiiPKiPKfS2_Pf_param_0];
	ld.param.u32 	%r21, [_Z27roi_pooling_grad_gpu_kerneliiiiPKiPKfS2_Pf_param_1];
	ld.param.u32 	%r22, [_Z27roi_pooling_grad_gpu_kerneliiiiPKiPKfS2_Pf_param_2];
	ld.param.u32 	%r23, [_Z27roi_pooling_grad_gpu_kerneliiiiPKiPKfS2_Pf_param_3];
	ld.param.u64 	%rd5, [_Z27roi_pooling_grad_gpu_kerneliiiiPKiPKfS2_Pf_param_4];
	ld.param.u64 	%rd6, [_Z27roi_pooling_grad_gpu_kerneliiiiPKiPKfS2_Pf_param_5];
	ld.param.u64 	%rd7, [_Z27roi_pooling_grad_gpu_kerneliiiiPKiPKfS2_Pf_param_6];
	ld.param.u64 	%rd8, [_Z27roi_pooling_grad_gpu_kerneliiiiPKiPKfS2_Pf_param_7];
	cvta.to.global.u64 	%rd1, %rd8;
	cvta.to.global.u64 	%rd2, %rd7;
	mov.u32 	%r25, %tid.x;
	mov.u32 	%r26, %ctaid.x;
	mov.u32 	%r27, %ntid.x;
	mad.lo.s32 	%r1, %r26, %r27, %r25;
	mul.lo.s32 	%r28, %r21, %r24;
	mul.lo.s32 	%r29, %r28, %r23;
	setp.ge.s32 	%p1, %r1, %r29;
	@%p1 bra 	$L__BB4_19;
	cvta.to.global.u64 	%rd9, %rd5;
	cvta.to.global.u64 	%rd10, %rd6;
	div.s32 	%r30, %r1, %r23;
	mul.lo.s32 	%r31, %r30, %r23;
	sub.s32 	%r32, %r1, %r31;
	mul.lo.s32 	%r33, %r23, %r21;
	div.s32 	%r34, %r1, %r33;
	rem.s32 	%r35, %r30, %r21;
	mad.lo.s32 	%r2, %r34, %r21, %r35;
	mad.lo.s32 	%r36, %r2, %r23, %r32;
	mul.wide.s32 	%rd11, %r36, 4;
	add.s64 	%rd3, %rd9, %rd11;
	add.s64 	%rd12, %rd10, %rd11;
	ld.global.f32 	%f1, [%rd12];
	setp.lt.s32 	%p2, %r22, 1;
	@%p2 bra 	$L__BB4_19;
	ld.global.u32 	%r3, [%rd3];
	mul.lo.s32 	%r4, %r3, %r22;
	mul.lo.s32 	%r5, %r2, %r22;
	and.b32  	%r6, %r22, 7;
	setp.lt.u32 	%p3, %r22, 8;
	mov.b32 	%r49, 0;
	@%p3 bra 	$L__BB4_7;
	and.b32  	%r49, %r22, 2147483640;
	neg.s32 	%r47, %r49;
	add.s64 	%rd4, %rd2, 16;
	mov.u32 	%r45, %r5;
	mov.u32 	%r46, %r4;
$L__BB4_4:
	.pragma "nounroll";
	setp.lt.s32 	%p4, %r3, 0;
	@%p4 bra 	$L__BB4_6;
	mul.wide.s32 	%rd13, %r45, 4;
	add.s64 	%rd14, %rd4, %rd13;
	mul.wide.u32 	%rd15, %r46, 4;
	add.s64 	%rd16, %rd1, %rd15;
	ld.global.f32 	%f2, [%rd14+-16];
	mul.f32 	%f3, %f1, %f2;
	atom.global.add.f32 	%f4, [%rd16], %f3;
	ld.global.f32 	%f5, [%rd14+-12];
	mul.f32 	%f6, %f1, %f5;
	atom.global.add.f32 	%f7, [%rd16+4], %f6;
	ld.global.f32 	%f8, [%rd14+-8];
	mul.f32 	%f9, %f1, %f8;
	atom.global.add.f32 	%f10, [%rd16+8], %f9;
	ld.global.f32 	%f11, [%rd14+-4];
	mul.f32 	%f12, %f1, %f11;
	atom.global.add.f32 	%f13, [%rd16+12], %f12;
	ld.global.f32 	%f14, [%rd14];
	mul.f32 	%f15, %f1, %f14;
	atom.global.add.f32 	%f16, [%rd16+16], %f15;
	ld.global.f32 	%f17, [%rd14+4];
	mul.f32 	%f18, %f1, %f17;
	atom.global.add.f32 	%f19, [%rd16+20], %f18;
	ld.global.f32 	%f20, [%rd14+8];
	mul.f32 	%f21, %f1, %f20;
	atom.global.add.f32 	%f22, [%rd16+24], %f21;
	ld.global.f32 	%f23, [%rd14+12];
	mul.f32 	%f24, %f1, %f23;
	atom.global.add.f32 	%f25, [%rd16+28], %f24;
$L__BB4_6:
	add.s32 	%r47, %r47, 8;
	add.s32 	%r46, %r46, 8;
	add.s32 	%r45, %r45, 8;
	setp.ne.s32 	%p5, %r47, 0;
	@%p5 bra 	$L__BB4_4;
$L__BB4_7:
	setp.eq.s32 	%p6, %r6, 0;
	@%p6 bra 	$L__BB4_19;
	and.b32  	%r16, %r22, 3;
	setp.lt.u32 	%p7, %r6, 4;
	@%p7 bra 	$L__BB4_12;
	setp.lt.s32 	%p8, %r3, 0;
	@%p8 bra 	$L__BB4_11;
	add.s32 	%r38, %r49, %r4;
	mul.wide.u32 	%rd17, %r38, 4;
	add.s64 	%rd18, %rd1, %rd17;
	add.s32 	%r39, %r49, %r5;
	mul.wide.s32 	%rd19, %r39, 4;
	add.s64 	%rd20, %rd2, %rd19;
	ld.global.f32 	%f26, [%rd20];
	mul.f32 	%f27, %f1, %f26;
	atom.global.add.f32 	%f28, [%rd18], %f27;
	cvt.u64.u32 	%rd21, %r4;
	cvt.u64.u32 	%rd22, %r49;
	add.s64 	%rd23, %rd22, %rd21;
	shl.b64 	%rd24, %rd23, 2;
	add.s64 	%rd25, %rd1, %rd24;
	ld.global.f32 	%f29, [%rd20+4];
	mul.f32 	%f30, %f1, %f29;
	atom.global.add.f32 	%f31, [%rd25+4], %f30;
	ld.global.f32 	%f32, [%rd20+8];
	mul.f32 	%f33, %f1, %f32;
	atom.global.add.f32 	%f34, [%rd25+8], %f33;
	ld.global.f32 	%f35, [%rd20+12];
	mul.f32 	%f36, %f1, %f35;
	atom.global.add.f32 	%f37, [%rd25+12], %f36;
$L__BB4_11:
	add.s32 	%r49, %r49, 4;
$L__BB4_12:
	setp.eq.s32 	%p9, %r16, 0;
	@%p9 bra 	$L__BB4_19;
	setp.eq.s32 	%p10, %r16, 1;
	@%p10 bra 	$L__BB4_17;
	setp.lt.s32 	%p11, %r3, 0;
	@%p11 bra 	$L__BB4_16;
	add.s32 	%r40, %r49, %r4;
	mul.wide.u32 	%rd26, %r40, 4;
	add.s64 	%rd27, %rd1, %rd26;
	add.s32 	%r41, %r49, %r5;
	mul.wide.s32 	%rd28, %r41, 4;
	add.s64 	%rd29, %rd2, %rd28;
	ld.global.f32 	%f38, [%rd29];
	mul.f32 	%f39, %f1, %f38;
	atom.global.add.f32 	%f40, [%rd27], %f39;
	cvt.u64.u32 	%rd30, %r4;
	cvt.u64.u32 	%rd31, %r49;
	add.s64 	%rd32, %rd31, %rd30;
	shl.b64 	%rd33, %rd32, 2;
	add.s64 	%rd34, %rd1, %rd33;
	ld.global.f32 	%f41, [%rd29+4];
	mul.f32 	%f42, %f1, %f41;
	atom.global.add.f32 	%f43, [%rd34+4], %f42;
$L__BB4_16:
	add.s32 	%r49, %r49, 2;
$L__BB4_17:
	setp.lt.s32 	%p12, %r3, 0;
	and.b32  	%r42, %r22, 1;
	setp.eq.b32 	%p13, %r42, 1;
	not.pred 	%p14, %p13;
	or.pred  	%p15, %p14, %p12;
	@%p15 bra 	$L__BB4_19;
	add.s32 	%r43, %r49, %r4;
	mul.wide.u32 	%rd35, %r43, 4;
	add.s64 	%rd36, %rd1, %rd35;
	add.s32 	%r44, %r49, %r5;
	mul.wide.s32 	%rd37, %r44, 4;
	add.s64 	%rd38, %rd2, %rd37;
	ld.global.f32 	%f44, [%rd38];
	mul.f32 	%f45, %f1, %f44;
	atom.global.add.f32 	%f46, [%rd36], %f45;
$L__BB4_19:
	ret;

}
.func  (.param .b64 func_retval0) __internal_accurate_pow(
	.param .b64 __internal_accurate_pow_param_0
)
{
	.reg .pred 	%p<8>;
	.reg .b32 	%r<49>;
	.reg .b32 	%f<3>;
	.reg .b64 	%fd<109>;

	ld.param.f64 	%fd10, [__internal_accurate_pow_param_0];
	{
	.reg .b32 %temp; 
	mov.b64 	{%temp, %r46}, %fd10;
	}
	{
	.reg .b32 %temp; 
	mov.b64 	{%r45, %temp}, %fd10;
	}
	shr.u32 	%r47, %r46, 20;
	setp.gt.u32 	%p1, %r46, 1048575;
	@%p1 bra 	$L__BB5_2;
	mul.f64 	%fd11, %fd10, 0d4350000000000000;
	{
	.reg .b32 %temp; 
	mov.b64 	{%temp, %r46}, %fd11;
	}
	{
	.reg .b32 %temp; 
	mov.b64 	{%r45, %temp}, %fd11;
	}
	shr.u32 	%r16, %r46, 20;
	add.s32 	%r47, %r16, -54;
$L__BB5_2:
	add.s32 	%r48, %r47, -1023;
	and.b32  	%r17, %r46, -2146435073;
	or.b32  	%r18, %r17, 1072693248;
	mov.b64 	%fd107, {%r45, %r18};
	setp.lt.u32 	%p2, %r18, 1073127583;
	@%p2 bra 	$L__BB5_4;
	{
	.reg .b32 %temp; 
	mov.b64 	{%r19, %temp}, %fd107;
	}
	{
	.reg .b32 %temp; 
	mov.b64 	{%temp, %r20}, %fd107;
	}
	add.s32 	%r21, %r20, -1048576;
	mov.b64 	%fd107, {%r19, %r21};
	add.s32 	%r48, %r47, -1022;
$L__BB5_4:
	add.f64 	%fd12, %fd107, 0dBFF0000000000000;
	add.f64 	%fd13, %fd107, 0d3FF0000000000000;
	rcp.approx.ftz.f64 	%fd14, %fd13;
	neg.f64 	%fd15, %fd13;
	fma.rn.f64 	%fd16, %fd15, %fd14, 0d3FF0000000000000;
	fma.rn.f64 	%fd17, %fd16, %fd16, %fd16;
	fma.rn.f64 	%fd18, %fd17, %fd14, %fd14;
	mul.f64 	%fd19, %fd12, %fd18;
	fma.rn.f64 	%fd20, %fd12, %fd18, %fd19;
	mul.f64 	%fd21, %fd20, %fd20;
	fma.rn.f64 	%fd22, %fd21, 0d3EB0F5FF7D2CAFE2, 0d3ED0F5D241AD3B5A;
	fma.rn.f64 	%fd23, %fd22, %fd21, 0d3EF3B20A75488A3F;
	fma.rn.f64 	%fd24, %fd23, %fd21, 0d3F1745CDE4FAECD5;
	fma.rn.f64 	%fd25, %fd24, %fd21, 0d3F3C71C7258A578B;
	fma.rn.f64 	%fd26, %fd25, %fd21, 0d3F6249249242B910;
	fma.rn.f64 	%fd27, %fd26, %fd21, 0d3F89999999999DFB;
	sub.f64 	%fd28, %fd12, %fd20;
	add.f64 	%fd29, %fd28, %fd28;
	neg.f64 	%fd30, %fd20;
	fma.rn.f64 	%fd31, %fd30, %fd12, %fd29;
	mul.f64 	%fd32, %fd18, %fd31;
	fma.rn.f64 	%fd33, %fd21, %fd27, 0d3FB5555555555555;
	mov.f64 	%fd34, 0d3FB5555555555555;
	sub.f64 	%fd35, %fd34, %fd33;
	fma.rn.f64 	%fd36, %fd21, %fd27, %fd35;
	add.f64 	%fd37, %fd36, 0dBC46A4CB00B9E7B0;
	add.f64 	%fd38, %fd33, %fd37;
	sub.f64 	%fd39, %fd33, %fd38;
	add.f64 	%fd40, %fd37, %fd39;
	mul.rn.f64 	%fd41, %fd20, %fd20;
	neg.f64 	%fd42, %fd41;
	fma.rn.f64 	%fd43, %fd20, %fd20, %fd42;
	{
	.reg .b32 %temp; 
	mov.b64 	{%r22, %temp}, %fd32;
	}
	{
	.reg .b32 %temp; 
	mov.b64 	{%temp, %r23}, %fd32;
	}
	add.s32 	%r24, %r23, 1048576;
	mov.b64 	%fd44, {%r22, %r24};
	fma.rn.f64 	%fd45, %fd20, %fd44, %fd43;
	mul.rn.f64 	%fd46, %fd41, %fd20;
	neg.f64 	%fd47, %fd46;
	fma.rn.f64 	%fd48, %fd41, %fd20, %fd47;
	fma.rn.f64 	%fd49, %fd41, %fd32, %fd48;
	fma.rn.f64 	%fd50, %fd45, %fd20, %fd49;
	mul.rn.f64 	%fd51, %fd38, %fd46;
	neg.f64 	%fd52, %fd51;
	fma.rn.f64 	%fd53, %fd38, %fd46, %fd52;
	fma.rn.f64 	%fd54, %fd38, %fd50, %fd53;
	fma.rn.f64 	%fd55, %fd40, %fd46, %fd54;
	add.f64 	%fd56, %fd51, %fd55;
	sub.f64 	%fd57, %fd51, %fd56;
	add.f64 	%fd58, %fd55, %fd57;
	add.f64 	%fd59, %fd20, %fd56;
	sub.f64 	%fd60, %fd20, %fd59;
	add.f64 	%fd61, %fd56, %fd60;
	add.f64 	%fd62, %fd58, %fd61;
	add.f64 	%fd63, %fd32, %fd62;
	add.f64 	%fd64, %fd59, %fd63;
	sub.f64 	%fd65, %fd59, %fd64;
	add.f64 	%fd66, %fd63, %fd65;
	xor.b32  	%r25, %r48, -2147483648;
	mov.b32 	%r26, 1127219200;
	mov.b64 	%fd67, {%r25, %r26};
	mov.b32 	%r27, -2147483648;
	mov.b64 	%fd68, {%r27, %r26};
	sub.f64 	%fd69, %fd67, %fd68;
	fma.rn.f64 	%fd70, %fd69, 0d3FE62E42FEFA39EF, %fd64;
	fma.rn.f64 	%fd71, %fd69, 0dBFE62E42FEFA39EF, %fd70;
	sub.f64 	%fd72, %fd71, %fd64;
	sub.f64 	%fd73, %fd66, %fd72;
	fma.rn.f64 	%fd74, %fd69, 0d3C7ABC9E3B39803F, %fd73;
	add.f64 	%fd75, %fd70, %fd74;
	sub.f64 	%fd76, %fd70, %fd75;
	add.f64 	%fd77, %fd74, %fd76;
	mov.f64 	%fd78, 0d4000000000000000;
	{
	.reg .b32 %temp; 
	mov.b64 	{%temp, %r28}, %fd78;
	}
	{
	.reg .b32 %temp; 
	mov.b64 	{%r29, %temp}, %fd78;
	}
	shl.b32 	%r30, %r28, 1;
	setp.gt.u32 	%p3, %r30, -33554433;
	and.b32  	%r31, %r28, -15728641;
	selp.b32 	%r32, %r31, %r28, %p3;
	mov.b64 	%fd79, {%r29, %r32};
	mul.rn.f64 	%fd80, %fd75, %fd79;
	neg.f64 	%fd81, %fd80;
	fma.rn.f64 	%fd82, %fd75, %fd79, %fd81;
	fma.rn.f64 	%fd83, %fd77, %fd79, %fd82;
	add.f64 	%fd4, %fd80, %fd83;
	sub.f64 	%fd84, %fd80, %fd4;
	add.f64 	%fd5, %fd83, %fd84;
	fma.rn.f64 	%fd85, %fd4, 0d3FF71547652B82FE, 0d4338000000000000;
	{
	.reg .b32 %temp; 
	mov.b64 	{%r13, %temp}, %fd85;
	}
	mov.f64 	%fd86, 0dC338000000000000;
	add.rn.f64 	%fd87, %fd85, %fd86;
	fma.rn.f64 	%fd88, %fd87, 0dBFE62E42FEFA39EF, %fd4;
	fma.rn.f64 	%fd89, %fd87, 0dBC7ABC9E3B39803F, %fd88;
	fma.rn.f64 	%fd90, %fd89, 0d3E5ADE1569CE2BDF, 0d3E928AF3FCA213EA;
	fma.rn.f64 	%fd91, %fd90, %fd89, 0d3EC71DEE62401315;
	fma.rn.f64 	%fd92, %fd91, %fd89, 0d3EFA01997C89EB71;
	fma.rn.f64 	%fd93, %fd92, %fd89, 0d3F2A01A014761F65;
	fma.rn.f64 	%fd94, %fd93, %fd89, 0d3F56C16C1852B7AF;
	fma.rn.f64 	%fd95, %fd94, %fd89, 0d3F81111111122322;
	fma.rn.f64 	%fd96, %fd95, %fd89, 0d3FA55555555502A1;
	fma.rn.f64 	%fd97, %fd96, %fd89, 0d3FC5555555555511;
	fma.rn.f64 	%fd98, %fd97, %fd89, 0d3FE000000000000B;
	fma.rn.f64 	%fd99, %fd98, %fd89, 0d3FF0000000000000;
	fma.rn.f64 	%fd100, %fd99, %fd89, 0d3FF0000000000000;
	{
	.reg .b32 %temp; 
	mov.b64 	{%r14, %temp}, %fd100;
	}
	{
	.reg .b32 %temp; 
	mov.b64 	{%temp, %r15}, %fd100;
	}
	shl.b32 	%r33, %r13, 20;
	add.s32 	%r34, %r33, %r15;
	mov.b64 	%fd108, {%r14, %r34};
	{
	.reg .b32 %temp; 
	mov.b64 	{%temp, %r35}, %fd4;
	}
	mov.b32 	%f2, %r35;
	abs.f32 	%f1, %f2;
	setp.lt.f32 	%p4, %f1, 0f4086232B;
	@%p4 bra 	$L__BB5_7;
	setp.lt.f64 	%p5, %fd4, 0d0000000000000000;
	add.f64 	%fd101, %fd4, 0d7FF0000000000000;
	selp.f64 	%fd108, 0d0000000000000000, %fd101, %p5;
	setp.geu.f32 	%p6, %f1, 0f40874800;
	@%p6 bra 	$L__BB5_7;
	shr.u32 	%r36, %r13, 31;
	add.s32 	%r37, %r13, %r36;
	shr.s32 	%r38, %r37, 1;
	shl.b32 	%r39, %r38, 20;
	add.s32 	%r40, %r15, %r39;
	mov.b64 	%fd102, {%r14, %r40};
	sub.s32 	%r41, %r13, %r38;
	shl.b32 	%r42, %r41, 20;
	add.s32 	%r43, %r42, 1072693248;
	mov.b32 	%r44, 0;
	mov.b64 	%fd103, {%r44, %r43};
	mul.f64 	%fd108, %fd103, %fd102;
$L__BB5_7:
	abs.f64 	%fd104, %fd108;
	setp.eq.f64 	%p7, %fd104, 0d7FF0000000000000;
	fma.rn.f64 	%fd105, %fd108, %fd5, %fd108;
	selp.f64 	%fd106, %fd108, %fd105, %p7;
	st.param.f64 	[func_retval0], %fd106;
	ret;

}


// ===== COMPILED SASS (sm_100) =====

	.target	sm_100

	.elftype	@"ET_EXEC"


//--------------------- .note.nv.tkinfo           --------------------------
	.section	.note.nv.tkinfo,"",@"SHT_NOTE"
	.sectionflags	@"SHF_NOTE_NV_TKINFO"
	.tkinfo
        /*0018*/ 	.word	0x00000002
        /*0030*/ 	.string	""
        /*0030*/ 	.string	"ptxas"
        /*0030*/ 	.string	"Cuda compilation tools, release 13.0, V13.0.88"
        /*0030*/ 	.string	"Build cuda_13.0.r13.0/compiler.36424714_0"
        /*0030*/ 	.string	"-arch sm_100 -m 64 "



//--------------------- .note.nv.cuinfo           --------------------------
	.section	.note.nv.cuinfo,"",@"SHT_NOTE"
	.sectionflags	@"SHF_NOTE_NV_CUINFO"
        /*0018*/ 	.short	0x0002
        /*001a*/ 	.short	0x0064
        /*001c*/ 	.short	0x0082
	.zero		2


//--------------------- .nv.info                  --------------------------
	.section	.nv.info,"",@"SHT_CUDA_INFO"
	.align	4


	//----- nvinfo : EIATTR_REGCOUNT
	.align		4
        /*0000*/ 	.byte	0x04, 0x2f
        /*0002*/ 	.short	(.L_2 - .L_1)
	.align		4
.L_1:
        /*0004*/ 	.word	index@(_Z22output_init_gpu_kerneliiiifPfPi)
        /*0008*/ 	.word	0x00000010


	//----- nvinfo : EIATTR_FRAME_SIZE
	.align		4
.L_2:
        /*000c*/ 	.byte	0x04, 0x11
        /*000e*/ 	.short	(.L_4 - .L_3)
	.align		4
.L_3:
        /*0010*/ 	.word	index@(_Z22output_init_gpu_kerneliiiifPfPi)
        /*0014*/ 	.word	0x00000000


	//----- nvinfo : EIATTR_REGCOUNT
	.align		4
.L_4:
        /*0018*/ 	.byte	0x04, 0x2f
        /*001a*/ 	.short	(.L_6 - .L_5)
	.align		4
.L_5:
        /*001c*/ 	.word	index@(_Z27grid_buffer_init_gpu_kerneliifiiiiPKfPiS1_S1_)
        /*0020*/ 	.word	0x00000013


	//----- nvinfo : EIATTR_FRAME_SIZE
	.align		4
.L_6:
        /*0024*/ 	.byte	0x04, 0x11
        /*0026*/ 	.short	(.L_8 - .L_7)
	.align		4
.L_7:
        /*0028*/ 	.word	index@($__internal_3_$__cuda_sm3x_div_rn_noftz_f32_slowpath)
        /*002c*/ 	.word	0x00000000


	//----- nvinfo : EIATTR_FRAME_SIZE
	.align		4
.L_8:
        /*0030*/ 	.byte	0x04, 0x11
        /*0032*/ 	.short	(.L_10 - .L_9)
	.align		4
.L_9:
        /*0034*/ 	.word	index@(_Z27grid_buffer_init_gpu_kerneliifiiiiPKfPiS1_S1_)
        /*0038*/ 	.word	0x00000000


	//----- nvinfo : EIATTR_REGCOUNT
	.align		4
.L_10:
        /*003c*/ 	.byte	0x04, 0x2f
        /*003e*/ 	.short	(.L_12 - .L_11)
	.align		4
.L_11:
        /*0040*/ 	.word	index@(_Z31roi_pooling_register_gpu_kerneliiiififffiiiPKfS0_PKiPiS3_S3_S3_S3_S3_Pf)
        /*0044*/ 	.word	0x00000042


	//----- nvinfo : EIATTR_FRAME_SIZE
	.align		4
.L_12:
        /*0048*/ 	.byte	0x04, 0x11
        /*004a*/ 	.short	(.L_14 - .L_13)
	.align		4
.L_13:
        /*004c*/ 	.word	index@($_Z31roi_pooling_register_gpu_kerneliiiififffiiiPKfS0_PKiPiS3_S3_S3_S3_S3_Pf$__internal_accurate_pow)
        /*0050*/ 	.word	0x00000020


	//----- nvinfo : EIATTR_FRAME_SIZE
	.align		4
.L_14:
        /*0054*/ 	.byte	0x04, 0x11
        /*0056*/ 	.short	(.L_16 - .L_15)
	.align		4
.L_15:
        /*0058*/ 	.word	index@($__internal_2_$__cuda_sm3x_div_rn_noftz_f32_slowpath)
        /*005c*/ 	.word	0x00000020


	//----- nvinfo : EIATTR_FRAME_SIZE
	.align		4
.L_16:
        /*0060*/ 	.byte	0x04, 0x11
        /*0062*/ 	.short	(.L_18 - .L_17)
	.align		4
.L_17:
        /*0064*/ 	.word	index@($__internal_1_$__cuda_sm20_sqrt_rn_f32_slowpath)
        /*0068*/ 	.word	0x00000020


	//----- nvinfo : EIATTR_FRAME_SIZE
	.align		4
.L_18:
        /*006c*/ 	.byte	0x04, 0x11
        /*006e*/ 	.short	(.L_20 - .L_19)
	.align		4
.L_19:
        /*0070*/ 	.word	index@(_Z31roi_pooling_register_gpu_kerneliiiififffiiiPKfS0_PKiPiS3_S3_S3_S3_S3_Pf)
        /*0074*/ 	.word	0x00000020


	//----- nvinfo : EIATTR_REGCOUNT
	.align		4
.L_20:
        /*0078*/ 	.byte	0x04, 0x2f
        /*007a*/ 	.short	(.L_22 - .L_21)
	.align		4
.L_21:
        /*007c*/ 	.word	index@(_Z27roi_pooling_fill_gpu_kerneliiiiPKfPiPfS1_S2_)
        /*0080*/ 	.word	0x0000001e


	//----- nvinfo : EIATTR_FRAME_SIZE
	.align		4
.L_22:
        /*0084*/ 	.byte	0x04, 0x11
        /*0086*/ 	.short	(.L_24 - .L_23)
	.align		4
.L_23:
        /*0088*/ 	.word	index@($__internal_0_$__cuda_sm3x_div_rn_noftz_f32_slowpath)
        /*008c*/ 	.word	0x00000000


	//----- nvinfo : EIATTR_FRAME_SIZE
	.align		4
.L_24:
        /*0090*/ 	.byte	0x04, 0x11
        /*0092*/ 	.short	(.L_26 - .L_25)
	.align		4
.L_25:
        /*0094*/ 	.word	index@(_Z27roi_pooling_fill_gpu_kerneliiiiPKfPiPfS1_S2_)
        /*0098*/ 	.word	0x00000000


	//----- nvinfo : EIATTR_REGCOUNT
	.align		4
.L_26:
        /*009c*/ 	.byte	0x04, 0x2f
        /*009e*/ 	.short	(.L_28 - .L_27)
	.align		4
.L_27:
        /*00a0*/ 	.word	index@(_Z27roi_pooling_grad_gpu_kerneliiiiPKiPKfS2_Pf)
        /*00a4*/ 	.word	0x0000001c


	//----- nvinfo : EIATTR_FRAME_SIZE
	.align		4
.L_28:
        /*00a8*/ 	.byte	0x04, 0x11
        /*00aa*/ 	.short	(.L_30 - .L_29)
	.align		4
.L_29:
        /*00ac*/ 	.word	index@(_Z27roi_pooling_grad_gpu_kerneliiiiPKiPKfS2_Pf)
        /*00b0*/ 	.word	0x00000000


	//----- nvinfo : EIATTR_MIN_STACK_SIZE
	.align		4
.L_30:
        /*00b4*/ 	.byte	0x04, 0x12
        /*00b6*/ 	.short	(.L_32 - .L_31)
	.align		4
.L_31:
        /*00b8*/ 	.word	index@(_Z27roi_pooling_grad_gpu_kerneliiiiPKiPKfS2_Pf)
        /*00bc*/ 	.word	0x00000000


	//----- nvinfo : EIATTR_MIN_STACK_SIZE
	.align		4
.L_32:
        /*00c0*/ 	.byte	0x04, 0x12
        /*00c2*/ 	.short	(.L_34 - .L_33)
	.align		4
.L_33:
        /*00c4*/ 	.word	index@(_Z27roi_pooling_fill_gpu_kerneliiiiPKfPiPfS1_S2_)
        /*00c8*/ 	.word	0x00000000


	//----- nvinfo : EIATTR_MIN_STACK_SIZE
	.align		4
.L_34:
        /*00cc*/ 	.byte	0x04, 0x12
        /*00ce*/ 	.short	(.L_36 - .L_35)
	.align		4
.L_35:
        /*00d0*/ 	.word	index@(_Z31roi_pooling_register_gpu_kerneliiiififffiiiPKfS0_PKiPiS3_S3_S3_S3_S3_Pf)
        /*00d4*/ 	.word	0x00000020


	//----- nvinfo : EIATTR_MIN_STACK_SIZE
	.align		4
.L_36:
        /*00d8*/ 	.byte	0x04, 0x12
        /*00da*/ 	.short	(.L_38 - .L_37)
	.align		4
.L_37:
        /*00dc*/ 	.word	index@(_Z27grid_buffer_init_gpu_kerneliifiiiiPKfPiS1_S1_)
        /*00e0*/ 	.word	0x00000000


	//----- nvinfo : EIATTR_MIN_STACK_SIZE
	.align		4
.L_38:
        /*00e4*/ 	.byte	0x04, 0x12
        /*00e6*/ 	.short	(.L_40 - .L_39)
	.align		4
.L_39:
        /*00e8*/ 	.word	index@(_Z22output_init_gpu_kerneliiiifPfPi)
        /*00ec*/ 	.word	0x00000000
.L_40:


//--------------------- .nv.compat                --------------------------
	.section	.nv.compat,"",@"SHT_CUDA_COMPAT_INFO"
	.align	4
        /*0000*/ 	.byte	0x02, 0x09, 0x00, 0x00, 0x02, 0x02, 0x01, 0x00, 0x02, 0x05, 0x05, 0x00, 0x03, 0x07, 0x01, 0x01
        /*0010*/ 	.byte	0x02, 0x03, 0x00, 0x00, 0x02, 0x06, 0x01, 0x00, 0x04, 0x0b, 0x08, 0x00, 0x01, 0x00, 0x00, 0x00
        /*0020*/ 	.byte	0x00, 0x00, 0x00, 0x00


//--------------------- .nv.info._Z27roi_pooling_grad_gpu_kerneliiiiPKiPKfS2_Pf --------------------------
	.section	.nv.info._Z27roi_pooling_grad_gpu_kerneliiiiPKiPKfS2_Pf,"",@"SHT_CUDA_INFO"
	.sectionflags	@""
	.align	4


	//----- nvinfo : EIATTR_CUDA_API_VERSION
	.align		4
        /*0000*/ 	.byte	0x04, 0x37
        /*0002*/ 	.short	(.L_42 - .L_41)
.L_41:
        /*0004*/ 	.word	0x00000082


	//----- nvinfo : EIATTR_KPARAM_INFO
	.align		4
.L_42:
        /*0008*/ 	.byte	0x04, 0x17
        /*000a*/ 	.short	(.L_44 - .L_43)
.L_43:
        /*000c*/ 	.word	0x00000000
        /*0010*/ 	.short	0x0007
        /*0012*/ 	.short	0x0028
        /*0014*/ 	.byte	0x00, 0xf5, 0x21, 0x00


	//----- nvinfo : EIATTR_KPARAM_INFO
	.align		4
.L_44:
        /*0018*/ 	.byte	0x04, 0x17
        /*001a*/ 	.short	(.L_46 - .L_45)
.L_45:
        /*001c*/ 	.word	0x00000000
        /*0020*/ 	.short	0x0006
        /*0022*/ 	.short	0x0020
        /*0024*/ 	.byte	0x00, 0xf5, 0x21, 0x00


	//----- nvinfo : EIATTR_KPARAM_INFO
	.align		4
.L_46:
        /*0028*/ 	.byte	0x04, 0x17
        /*002a*/ 	.short	(.L_48 - .L_47)
.L_47:
        /*002c*/ 	.word	0x00000000
        /*0030*/ 	.short	0x0005
        /*0032*/ 	.short	0x0018
        /*0034*/ 	.byte	0x00, 0xf5, 0x21, 0x00


	//----- nvinfo : EIATTR_KPARAM_INFO
	.align		4
.L_48:
        /*0038*/ 	.byte	0x04, 0x17
        /*003a*/ 	.short	(.L_50 - .L_49)
.L_49:
        /*003c*/ 	.word	0x00000000
        /*0040*/ 	.short	0x0004
        /*0042*/ 	.short	0x0010
        /*0044*/ 	.byte	0x00, 0xf5, 0x21, 0x00


	//----- nvinfo : EIATTR_KPARAM_INFO
	.align		4
.L_50:
        /*0048*/ 	.byte	0x04, 0x17
        /*004a*/ 	.short	(.L_52 - .L_51)
.L_51:
        /*004c*/ 	.word	0x00000000
        /*0050*/ 	.short	0x0003
        /*0052*/ 	.short	0x000c
        /*0054*/ 	.byte	0x00, 0xf0, 0x11, 0x00


	//----- nvinfo : EIATTR_KPARAM_INFO
	.align		4
.L_52:
        /*0058*/ 	.byte	0x04, 0x17
        /*005a*/ 	.short	(.L_54 - .L_53)
.L_53:
        /*005c*/ 	.word	0x00000000
        /*0060*/ 	.short	0x0002
        /*0062*/ 	.short	0x0008
        /*0064*/ 	.byte	0x00, 0xf0, 0x11, 0x00


	//----- nvinfo : EIATTR_KPARAM_INFO
	.align		4
.L_54:
        /*0068*/ 	.byte	0x04, 0x17
        /*006a*/ 	.short	(.L_56 - .L_55)
.L_55:
        /*006c*/ 	.word	0x00000000
        /*0070*/ 	.short	0x0001
        /*0072*/ 	.short	0x0004
        /*0074*/ 	.byte	0x00, 0xf0, 0x11, 0x00


	//----- nvinfo : EIATTR_KPARAM_INFO
	.align		4
.L_56:
        /*0078*/ 	.byte	0x04, 0x17
        /*007a*/ 	.short	(.L_58 - .L_57)
.L_57:
        /*007c*/ 	.word	0x00000000
        /*0080*/ 	.short	0x0000
        /*0082*/ 	.short	0x0000
        /*0084*/ 	.byte	0x00, 0xf0, 0x11, 0x00


	//----- nvinfo : EIATTR_SPARSE_MMA_MASK
	.align		4
.L_58:
        /*0088*/ 	.byte	0x03, 0x50
        /*008a*/ 	.short	0x0000


	//----- nvinfo : EIATTR_MAXREG_COUNT
	.align		4
        /*008c*/ 	.byte	0x03, 0x1b
        /*008e*/ 	.short	0x00ff


	//----- nvinfo : EIATTR_MERCURY_ISA_VERSION
	.align		4
        /*0090*/ 	.byte	0x03, 0x5f
        /*0092*/ 	.short	0x0101


	//----- nvinfo : EIATTR_VRC_CTA_INIT_COUNT
	.align		4
        /*0094*/ 	.byte	0x02, 0x4a
	.zero		1
	.zero		1


	//----- nvinfo : EIATTR_EXIT_INSTR_OFFSETS
	.align		4
        /*0098*/ 	.byte	0x04, 0x1c
        /*009a*/ 	.short	(.L_60 - .L_59)


	//   ....[0]....
.L_59:
        /*009c*/ 	.word	0x000000a0


	//   ....[1]....
        /*00a0*/ 	.word	0x00000570


	//   ....[2]....
        /*00a4*/ 	.word	0x00000960


	//   ....[3]....
        /*00a8*/ 	.word	0x00000b80


	//   ....[4]....
        /*00ac*/ 	.word	0x00000d40


	//   ....[5]....
        /*00b0*/ 	.word	0x00000de0


	//----- nvinfo : EIATTR_CRS_STACK_SIZE
	.align		4
.L_60:
        /*00b4*/ 	.byte	0x04, 0x1e
        /*00b6*/ 	.short	(.L_62 - .L_61)
.L_61:
        /*00b8*/ 	.word	0x00000000


	//----- nvinfo : EIATTR_CBANK_PARAM_SIZE
	.align		4
.L_62:
        /*00bc*/ 	.byte	0x03, 0x19
        /*00be*/ 	.short	0x0030


	//----- nvinfo : EIATTR_PARAM_CBANK
	.align		4
        /*00c0*/ 	.byte	0x04, 0x0a
        /*00c2*/ 	.short	(.L_64 - .L_63)
	.align		4
.L_63:
        /*00c4*/ 	.word	index@(.nv.constant0._Z27roi_pooling_grad_gpu_kerneliiiiPKiPKfS2_Pf)
        /*00c8*/ 	.short	0x0380
        /*00ca*/ 	.short	0x0030


	//----- nvinfo : EIATTR_SW_WAR
	.align		4
.L_64:
        /*00cc*/ 	.byte	0x04, 0x36
        /*00ce*/ 	.short	(.L_66 - .L_65)
.L_65:
        /*00d0*/ 	.word	0x00000008
.L_66:


//--------------------- .nv.info._Z27roi_pooling_fill_gpu_kerneliiiiPKfPiPfS1_S2_ --------------------------
	.section	.nv.info._Z27roi_pooling_fill_gpu_kerneliiiiPKfPiPfS1_S2_,"",@"SHT_CUDA_INFO"
	.sectionflags	@""
	.align	4


	//----- nvinfo : EIATTR_CUDA_API_VERSION
	.align		4
        /*0000*/ 	.byte	0x04, 0x37
        /*0002*/ 	.short	(.L_68 - .L_67)
.L_67:
        /*0004*/ 	.word	0x00000082


	//----- nvinfo : EIATTR_KPARAM_INFO
	.align		4
.L_68:
        /*0008*/ 	.byte	0x04, 0x17
        /*000a*/ 	.short	(.L_70 - .L_69)
.L_69:
        /*000c*/ 	.word	0x00000000
        /*0010*/ 	.short	0x0008
        /*0012*/ 	.short	0x0030
        /*0014*/ 	.byte	0x00, 0xf5, 0x21, 0x00


	//----- nvinfo : EIATTR_KPARAM_INFO
	.align		4
.L_70:
        /*0018*/ 	.byte	0x04, 0x17
        /*001a*/ 	.short	(.L_72 - .L_71)
.L_71:
        /*001c*/ 	.word	0x00000000
        /*0020*/ 	.short	0x0007
        /*0022*/ 	.short	0x0028
        /*0024*/ 	.byte	0x00, 0xf5, 0x21, 0x00


	//----- nvinfo : EIATTR_KPARAM_INFO
	.align		4
.L_72:
        /*0028*/ 	.byte	0x04, 0x17
        /*002a*/ 	.short	(.L_74 - .L_73)
.L_73:
        /*002c*/ 	.word	0x00000000
        /*0030*/ 	.short	0x0006
        /*0032*/ 	.short	0x0020
        /*0034*/ 	.byte	0x00, 0xf5, 0x21, 0x00


	//----- nvinfo : EIATTR_KPARAM_INFO
	.align		4
.L_74:
        /*0038*/ 	.byte	0x04, 0x17
        /*003a*/ 	.short	(.L_76 - .L_75)
.L_75:
        /*003c*/ 	.word	0x00000000
        /*0040*/ 	.short	0x0005
        /*0042*/ 	.short	0x0018
        /*0044*/ 	.byte	0x00, 0xf5, 0x21, 0x00


	//----- nvinfo : EIATTR_KPARAM_INFO
	.align		4
.L_76:
        /*0048*/ 	.byte	0x04, 0x17
        /*004a*/ 	.short	(.L_78 - .L_77)
.L_77:
        /*004c*/ 	.word	0x00000000
        /*0050*/ 	.short	0x0004
        /*0052*/ 	.short	0x0010
        /*0054*/ 	.byte	0x00, 0xf5, 0x21, 0x00


	//----- nvinfo : EIATTR_KPARAM_INFO
	.align		4
.L_78:
        /*0058*/ 	.byte	0x04, 0x17
        /*005a*/ 	.short	(.L_80 - .L_79)
.L_79:
        /*005c*/ 	.word	0x00000000
        /*0060*/ 	.short	0x0003
        /*0062*/ 	.short	0x000c
        /*0064*/ 	.byte	0x00, 0xf0, 0x11, 0x00


	//----- nvinfo : EIATTR_KPARAM_INFO
	.align		4
.L_80:
        /*0068*/ 	.byte	0x04, 0x17
        /*006a*/ 	.short	(.L_82 - .L_81)
.L_81:
        /*006c*/ 	.word	0x00000000
        /*0070*/ 	.short	0x0002
        /*0072*/ 	.short	0x0008
        /*0074*/ 	.byte	0x00, 0xf0, 0x11, 0x00


	//----- nvinfo : EIATTR_KPARAM_INFO
	.align		4
.L_82:
        /*0078*/ 	.byte	0x04, 0x17
        /*007a*/ 	.short	(.L_84 - .L_83)
.L_83:
        /*007c*/ 	.word	0x00000000
        /*0080*/ 	.short	0x0001
        /*0082*/ 	.short	0x0004
        /*0084*/ 	.byte	0x00, 0xf0, 0x11, 0x00


	//----- nvinfo : EIATTR_KPARAM_INFO
	.align		4
.L_84:
        /*0088*/ 	.byte	0x04, 0x17
        /*008a*/ 	.short	(.L_86 - .L_85)
.L_85:
        /*008c*/ 	.word	0x00000000
        /*0090*/ 	.short	0x0000
        /*0092*/ 	.short	0x0000
        /*0094*/ 	.byte	0x00, 0xf0, 0x11, 0x00


	//----- nvinfo : EIATTR_SPARSE_MMA_MASK
	.align		4
.L_86:
        /*0098*/ 	.byte	0x03, 0x50
        /*009a*/ 	.short	0x0000


	//----- nvinfo : EIATTR_MAXREG_COUNT
	.align		4
        /*009c*/ 	.byte	0x03, 0x1b
        /*009e*/ 	.short	0x00ff


	//----- nvinfo : EIATTR_MERCURY_ISA_VERSION
	.align		4
        /*00a0*/ 	.byte	0x03, 0x5f
        /*00a2*/ 	.short	0x0101


	//----- nvinfo : EIATTR_VRC_CTA_INIT_COUNT
	.align		4
        /*00a4*/ 	.byte	0x02, 0x4a
	.zero		1
	.zero		1


	//----- nvinfo : EIATTR_EXIT_INSTR_OFFSETS
	.align		4
        /*00a8*/ 	.byte	0x04, 0x1c
        /*00aa*/ 	.short	(.L_88 - .L_87)


	//   ....[0]....
.L_87:
        /*00ac*/ 	.word	0x00000080


	//   ....[1]....
        /*00b0*/ 	.word	0x00000100


	//   ....[2]....
        /*00b4*/ 	.word	0x000010a0


	//   ....[3]....
        /*00b8*/ 	.word	0x000015e0


	//   ....[4]....
        /*00bc*/ 	.word	0x00001790


	//----- nvinfo : EIATTR_CRS_STACK_SIZE
	.align		4
.L_88:
        /*00c0*/ 	.byte	0x04, 0x1e
        /*00c2*/ 	.short	(.L_90 - .L_89)
.L_89:
        /*00c4*/ 	.word	0x00000000


	//----- nvinfo : EIATTR_CBANK_PARAM_SIZE
	.align		4
.L_90:
        /*00c8*/ 	.byte	0x03, 0x19
        /*00ca*/ 	.short	0x0038


	//----- nvinfo : EIATTR_PARAM_CBANK
	.align		4
        /*00cc*/ 	.byte	0x04, 0x0a
        /*00ce*/ 	.short	(.L_92 - .L_91)
	.align		4
.L_91:
        /*00d0*/ 	.word	index@(.nv.constant0._Z27roi_pooling_fill_gpu_kerneliiiiPKfPiPfS1_S2_)
        /*00d4*/ 	.short	0x0380
        /*00d6*/ 	.short	0x0038


	//----- nvinfo : EIATTR_SW_WAR
	.align		4
.L_92:
        /*00d8*/ 	.byte	0x04, 0x36
        /*00da*/ 	.short	(.L_94 - .L_93)
.L_93:
        /*00dc*/ 	.word	0x00000008
.L_94:


//--------------------- .nv.info._Z31roi_pooling_register_gpu_kerneliiiififffiiiPKfS0_PKiPiS3_S3_S3_S3_S3_Pf --------------------------
	.section	.nv.info._Z31roi_pooling_register_gpu_kerneliiiififffiiiPKfS0_PKiPiS3_S3_S3_S3_S3_Pf,"",@"SHT_CUDA_INFO"
	.sectionflags	@""
	.align	4


	//----- nvinfo : EIATTR_CUDA_API_VERSION
	.align		4
        /*0000*/ 	.byte	0x04, 0x37
        /*0002*/ 	.short	(.L_96 - .L_95)
.L_95:
        /*0004*/ 	.word	0x00000082


	//----- nvinfo : EIATTR_KPARAM_INFO
	.align		4
.L_96:
        /*0008*/ 	.byte	0x04, 0x17
        /*000a*/ 	.short	(.L_98 - .L_97)
.L_97:
        /*000c*/ 	.word	0x00000000
        /*0010*/ 	.short	0x0015
        /*0012*/ 	.short	0x0078
        /*0014*/ 	.byte	0x00, 0xf5, 0x21, 0x00


	//----- nvinfo : EIATTR_KPARAM_INFO
	.align		4
.L_98:
        /*0018*/ 	.byte	0x04, 0x17
        /*001a*/ 	.short	(.L_100 - .L_99)
.L_99:
        /*001c*/ 	.word	0x00000000
        /*0020*/ 	.short	0x0014
        /*0022*/ 	.short	0x0070
        /*0024*/ 	.byte	0x00, 0xf5, 0x21, 0x00


	//----- nvinfo : EIATTR_KPARAM_INFO
	.align		4
.L_100:
        /*0028*/ 	.byte	0x04, 0x17
        /*002a*/ 	.short	(.L_102 - .L_101)
.L_101:
        /*002c*/ 	.word	0x00000000
        /*0030*/ 	.short	0x0013
        /*0032*/ 	.short	0x0068
        /*0034*/ 	.byte	0x00, 0xf5, 0x21, 0x00


	//----- nvinfo : EIATTR_KPARAM_INFO
	.align		4
.L_102:
        /*0038*/ 	.byte	0x04, 0x17
        /*003a*/ 	.short	(.L_104 - .L_103)
.L_103:
        /*003c*/ 	.word	0x00000000
        /*0040*/ 	.short	0x0012
        /*0042*/ 	.short	0x0060
        /*0044*/ 	.byte	0x00, 0xf5, 0x21, 0x00


	//----- nvinfo : EIATTR_KPARAM_INFO
	.align		4
.L_104:
        /*0048*/ 	.byte	0x04, 0x17
        /*004a*/ 	.short	(.L_106 - .L_105)
.L_105:
        /*004c*/ 	.word	0x00000000
        /*0050*/ 	.short	0x0011
        /*0052*/ 	.short	0x0058
        /*0054*/ 	.byte	0x00, 0xf5, 0x21, 0x00


	//----- nvinfo : EIATTR_KPARAM_INFO
	.align		4
.L_106:
        /*0058*/ 	.byte	0x04, 0x17
        /*005a*/ 	.short	(.L_108 - .L_107)
.L_107:
        /*005c*/ 	.word	0x00000000
        /*0060*/ 	.short	0x0010
        /*0062*/ 	.short	0x0050
        /*0064*/ 	.byte	0x00, 0xf5, 0x21, 0x00


	//----- nvinfo : EIATTR_KPARAM_INFO
	.align		4
.L_108:
        /*0068*/ 	.byte	0x04, 0x17
        /*006a*/ 	.short	(.L_110 - .L_109)
.L_109:
        /*006c*/ 	.word	0x00000000
        /*0070*/ 	.short	0x000f
        /*0072*/ 	.short	0x0048
        /*0074*/ 	.byte	0x00, 0xf5, 0x21, 0x00


	//----- nvinfo : EIATTR_KPARAM_INFO
	.align		4
.L_110:
        /*0078*/ 	.byte	0x04, 0x17
        /*007a*/ 	.short	(.L_112 - .L_111)
.L_111:
        /*007c*/ 	.word	0x00000000
        /*0080*/ 	.short	0x000e
        /*0082*/ 	.short	0x0040
        /*0084*/ 	.byte	0x00, 0xf5, 0x21, 0x00


	//----- nvinfo : EIATTR_KPARAM_INFO
	.align		4
.L_112:
        /*0088*/ 	.byte	0x04, 0x17
        /*008a*/ 	.short	(.L_114 - .L_113)
.L_113:
        /*008c*/ 	.word	0x00000000
        /*0090*/ 	.short	0x000d
        /*0092*/ 	.short	0x0038
        /*0094*/ 	.byte	0x00, 0xf5, 0x21, 0x00


	//----- nvinfo : EIATTR_KPARAM_INFO
	.align		4
.L_114:
        /*0098*/ 	.byte	0x04, 0x17
        /*009a*/ 	.short	(.L_116 - .L_115)
.L_115:
        /*009c*/ 	.word	0x00000000
        /*00a0*/ 	.short	0x000c
        /*00a2*/ 	.short	0x0030
        /*00a4*/ 	.byte	0x00, 0xf5, 0x21, 0x00


	//----- nvinfo : EIATTR_KPARAM_INFO
	.align		4
.L_116:
        /*00a8*/ 	.byte	0x04, 0x17
        /*00aa*/ 	.short	(.L_118 - .L_117)
.L_117:
        /*00ac*/ 	.word	0x00000000
        /*00b0*/ 	.short	0x000b
        /*00b2*/ 	.short	0x002c
        /*00b4*/ 	.byte	0x00, 0xf0, 0x11, 0x00


	//----- nvinfo : EIATTR_KPARAM_INFO
	.align		4
.L_118:
        /*00b8*/ 	.byte	0x04, 0x17
        /*00ba*/ 	.short	(.L_120 - .L_119)
.L_119:
        /*00bc*/ 	.word	0x00000000
        /*00c0*/ 	.short	0x000a
        /*00c2*/ 	.short	0x0028
        /*00c4*/ 	.byte	0x00, 0xf0, 0x11, 0x00


	//----- nvinfo : EIATTR_KPARAM_INFO
	.align		4
.L_120:
        /*00c8*/ 	.byte	0x04, 0x17
        /*00ca*/ 	.short	(.L_122 - .L_121)
.L_121:
        /*00cc*/ 	.word	0x00000000
        /*00d0*/ 	.short	0x0009
        /*00d2*/ 	.short	0x0024
        /*00d4*/ 	.byte	0x00, 0xf0, 0x11, 0x00


	//----- nvinfo : EIATTR_KPARAM_INFO
	.align		4
.L_122:
        /*00d8*/ 	.byte	0x04, 0x17
        /*00da*/ 	.short	(.L_124 - .L_123)
.L_123:
        /*00dc*/ 	.word	0x00000000
        /*00e0*/ 	.short	0x0008
        /*00e2*/ 	.short	0x0020
        /*00e4*/ 	.byte	0x00, 0xf0, 0x11, 0x00


	//----- nvinfo : EIATTR_KPARAM_INFO
	.align		4
.L_124:
        /*00e8*/ 	.byte	0x04, 0x17
        /*00ea*/ 	.short	(.L_126 - .L_125)
.L_125:
        /*00ec*/ 	.word	0x00000000
        /*00f0*/ 	.short	0x0007
        /*00f2*/ 	.short	0x001c
        /*00f4*/ 	.byte	0x00, 0xf0, 0x11, 0x00


	//----- nvinfo : EIATTR_KPARAM_INFO
	.align		4
.L_126:
        /*00f8*/ 	.byte	0x04, 0x17
        /*00fa*/ 	.short	(.L_128 - .L_127)
.L_127:
        /*00fc*/ 	.word	0x00000000
        /*0100*/ 	.short	0x0006
        /*0102*/ 	.short	0x0018
        /*0104*/ 	.byte	0x00, 0xf0, 0x11, 0x00


	//----- nvinfo : EIATTR_KPARAM_INFO
	.align		4
.L_128:
        /*0108*/ 	.byte	0x04, 0x17
        /*010a*/ 	.short	(.L_130 - .L_129)
.L_129:
        /*010c*/ 	.word	0x00000000
        /*0110*/ 	.short	0x0005
        /*0112*/ 	.short	0x0014
        /*0114*/ 	.byte	0x00, 0xf0, 0x11, 0x00


	//----- nvinfo : EIATTR_KPARAM_INFO
	.align		4
.L_130:
        /*0118*/ 	.byte	0x04, 0x17
        /*011a*/ 	.short	(.L_132 - .L_131)
.L_131:
        /*011c*/ 	.word	0x00000000
        /*0120*/ 	.short	0x0004
        /*0122*/ 	.short	0x0010
        /*0124*/ 	.byte	0x00, 0xf0, 0x11, 0x00


	//----- nvinfo : EIATTR_KPARAM_INFO
	.align		4
.L_132:
        /*0128*/ 	.byte	0x04, 0x17
        /*012a*/ 	.short	(.L_134 - .L_133)
.L_133:
        /*012c*/ 	.word	0x00000000
        /*0130*/ 	.short	0x0003
        /*0132*/ 	.short	0x000c
        /*0134*/ 	.byte	0x00, 0xf0, 0x11, 0x00


	//----- nvinfo : EIATTR_KPARAM_INFO
	.align		4
.L_134:
        /*0138*/ 	.byte	0x04, 0x17
        /*013a*/ 	.short	(.L_136 - .L_135)
.L_135:
        /*013c*/ 	.word	0x00000000
        /*0140*/ 	.short	0x0002
        /*0142*/ 	.short	0x0008
        /*0144*/ 	.byte	0x00, 0xf0, 0x11, 0x00


	//----- nvinfo : EIATTR_KPARAM_INFO
	.align		4
.L_136:
        /*0148*/ 	.byte	0x04, 0x17
        /*014a*/ 	.short	(.L_138 - .L_137)
.L_137:
        /*014c*/ 	.word	0x00000000
        /*0150*/ 	.short	0x0001
        /*0152*/ 	.short	0x0004
        /*0154*/ 	.byte	0x00, 0xf0, 0x11, 0x00


	//----- nvinfo : EIATTR_KPARAM_INFO
	.align		4
.L_138:
        /*0158*/ 	.byte	0x04, 0x17
        /*015a*/ 	.short	(.L_140 - .L_139)
.L_139:
        /*015c*/ 	.word	0x00000000
        /*0160*/ 	.short	0x0000
        /*0162*/ 	.short	0x0000
        /*0164*/ 	.byte	0x00, 0xf0, 0x11, 0x00


	//----- nvinfo : EIATTR_SPARSE_MMA_MASK
	.align		4
.L_140:
        /*0168*/ 	.byte	0x03, 0x50
        /*016a*/ 	.short	0x0000


	//----- nvinfo : EIATTR_MAXREG_COUNT
	.align		4
        /*016c*/ 	.byte	0x03, 0x1b
        /*016e*/ 	.short	0x00ff


	//----- nvinfo : EIATTR_MERCURY_ISA_VERSION
	.align		4
        /*0170*/ 	.byte	0x03, 0x5f
        /*0172*/ 	.short	0x0101


	//----- nvinfo : EIATTR_VRC_CTA_INIT_COUNT
	.align		4
        /*0174*/ 	.byte	0x02, 0x4a
	.zero		1
	.zero		1


	//----- nvinfo : EIATTR_EXIT_INSTR_OFFSETS
	.align		4
        /*0178*/ 	.byte	0x04, 0x1c
        /*017a*/ 	.short	(.L_142 - .L_141)


	//   ....[0]....
.L_141:
        /*017c*/ 	.word	0x000000c0


	//   ....[1]....
        /*0180*/ 	.word	0x00002480


	//   ....[2]....
        /*0184*/ 	.word	0x000042c0


	//----- nvinfo : EIATTR_CRS_STACK_SIZE
	.align		4
.L_142:
        /*0188*/ 	.byte	0x04, 0x1e
        /*018a*/ 	.short	(.L_144 - .L_143)
.L_143:
        /*018c*/ 	.word	0x00000000


	//----- nvinfo : EIATTR_CBANK_PARAM_SIZE
	.align		4
.L_144:
        /*0190*/ 	.byte	0x03, 0x19
        /*0192*/ 	.short	0x0080


	//----- nvinfo : EIATTR_PARAM_CBANK
	.align		4
        /*0194*/ 	.byte	0x04, 0x0a
        /*0196*/ 	.short	(.L_146 - .L_145)
	.align		4
.L_145:
        /*0198*/ 	.word	index@(.nv.constant0._Z31roi_pooling_register_gpu_kerneliiiififffiiiPKfS0_PKiPiS3_S3_S3_S3_S3_Pf)
        /*019c*/ 	.short	0x0380
        /*019e*/ 	.short	0x0080


	//----- nvinfo : EIATTR_SW_WAR
	.align		4
.L_146:
        /*01a0*/ 	.byte	0x04, 0x36
        /*01a2*/ 	.short	(.L_148 - .L_147)
.L_147:
        /*01a4*/ 	.word	0x00000008
.L_148:


//--------------------- .nv.info._Z27grid_buffer_init_gpu_kerneliifiiiiPKfPiS1_S1_ --------------------------
	.section	.nv.info._Z27grid_buffer_init_gpu_kerneliifiiiiPKfPiS1_S1_,"",@"SHT_CUDA_INFO"
	.sectionflags	@""
	.align	4


	//----- nvinfo : EIATTR_CUDA_API_VERSION
	.align		4
        /*0000*/ 	.byte	0x04, 0x37
        /*0002*/ 	.short	(.L_150 - .L_149)
.L_149:
        /*0004*/ 	.word	0x00000082


	//----- nvinfo : EIATTR_KPARAM_INFO
	.align		4
.L_150:
        /*0008*/ 	.byte	0x04, 0x17
        /*000a*/ 	.short	(.L_152 - .L_151)
.L_151:
        /*000c*/ 	.word	0x00000000
        /*0010*/ 	.short	0x000a
        /*0012*/ 	.short	0x0038
        /*0014*/ 	.byte	0x00, 0xf5, 0x21, 0x00


	//----- nvinfo : EIATTR_KPARAM_INFO
	.align		4
.L_152:
        /*0018*/ 	.byte	0x04, 0x17
        /*001a*/ 	.short	(.L_154 - .L_153)
.L_153:
        /*001c*/ 	.word	0x00000000
        /*0020*/ 	.short	0x0009
        /*0022*/ 	.short	0x0030
        /*0024*/ 	.byte	0x00, 0xf5, 0x21, 0x00


	//----- nvinfo : EIATTR_KPARAM_INFO
	.align		4
.L_154:
        /*0028*/ 	.byte	0x04, 0x17
        /*002a*/ 	.short	(.L_156 - .L_155)
.L_155:
        /*002c*/ 	.word	0x00000000
        /*0030*/ 	.short	0x0008
        /*0032*/ 	.short	0x0028
        /*0034*/ 	.byte	0x00, 0xf5, 0x21, 0x00


	//----- nvinfo : EIATTR_KPARAM_INFO
	.align		4
.L_156:
        /*0038*/ 	.byte	0x04, 0x17
        /*003a*/ 	.short	(.L_158 - .L_157)
.L_157:
        /*003c*/ 	.word	0x00000000
        /*0040*/ 	.short	0x0007
        /*0042*/ 	.short	0x0020
        /*0044*/ 	.byte	0x00, 0xf5, 0x21, 0x00


	//----- nvinfo : EIATTR_KPARAM_INFO
	.align		4
.L_158:
        /*0048*/ 	.byte	0x04, 0x17
        /*004a*/ 	.short	(.L_160 - .L_159)
.L_159:
        /*004c*/ 	.word	0x00000000
        /*0050*/ 	.short	0x0006
        /*0052*/ 	.short	0x0018
        /*0054*/ 	.byte	0x00, 0xf0, 0x11, 0x00


	//----- nvinfo : EIATTR_KPARAM_INFO
	.align		4
.L_160:
        /*0058*/ 	.byte	0x04, 0x17
        /*005a*/ 	.short	(.L_162 - .L_161)
.L_161:
        /*005c*/ 	.word	0x00000000
        /*0060*/ 	.short	0x0005
        /*0062*/ 	.short	0x0014
        /*0064*/ 	.byte	0x00, 0xf0, 0x11, 0x00


	//----- nvinfo : EIATTR_KPARAM_INFO
	.align		4
.L_162:
        /*0068*/ 	.byte	0x04, 0x17
        /*006a*/ 	.short	(.L_164 - .L_163)
.L_163:
        /*006c*/ 	.word	0x00000000
        /*0070*/ 	.short	0x0004
        /*0072*/ 	.short	0x0010
        /*0074*/ 	.byte	0x00, 0xf0, 0x11, 0x00


	//----- nvinfo : EIATTR_KPARAM_INFO
	.align		4
.L_164:
        /*0078*/ 	.byte	0x04, 0x17
        /*007a*/ 	.short	(.L_166 - .L_165)
.L_165:
        /*007c*/ 	.word	0x00000000
        /*0080*/ 	.short	0x0003
        /*0082*/ 	.short	0x000c
        /*0084*/ 	.byte	0x00, 0xf0, 0x11, 0x00


	//----- nvinfo : EIATTR_KPARAM_INFO
	.align		4
.L_166:
        /*0088*/ 	.byte	0x04, 0x17
        /*008a*/ 	.short	(.L_168 - .L_167)
.L_167:
        /*008c*/ 	.word	0x00000000
        /*0090*/ 	.short	0x0002
        /*0092*/ 	.short	0x0008
        /*0094*/ 	.byte	0x00, 0xf0, 0x11, 0x00


	//----- nvinfo : EIATTR_KPARAM_INFO
	.align		4
.L_168:
        /*0098*/ 	.byte	0x04, 0x17
        /*009a*/ 	.short	(.L_170 - .L_169)
.L_169:
        /*009c*/ 	.word	0x00000000
        /*00a0*/ 	.short	0x0001
        /*00a2*/ 	.short	0x0004
        /*00a4*/ 	.byte	0x00, 0xf0, 0x11, 0x00


	//----- nvinfo : EIATTR_KPARAM_INFO
	.align		4
.L_170:
        /*00a8*/ 	.byte	0x04, 0x17
        /*00aa*/ 	.short	(.L_172 - .L_171)
.L_171:
        /*00ac*/ 	.word	0x00000000
        /*00b0*/ 	.short	0x0000
        /*00b2*/ 	.short	0x0000
        /*00b4*/ 	.byte	0x00, 0xf0, 0x11, 0x00


	//----- nvinfo : EIATTR_SPARSE_MMA_MASK
	.align		4
.L_172:
        /*00b8*/ 	.byte	0x03, 0x50
        /*00ba*/ 	.short	0x0000


	//----- nvinfo : EIATTR_MAXREG_COUNT
	.align		4
        /*00bc*/ 	.byte	0x03, 0x1b
        /*00be*/ 	.short	0x00ff


	//----- nvinfo : EIATTR_MERCURY_ISA_VERSION
	.align		4
        /*00c0*/ 	.byte	0x03, 0x5f
        /*00c2*/ 	.short	0x0101


	//----- nvinfo : EIATTR_VRC_CTA_INIT_COUNT
	.align		4
        /*00c4*/ 	.byte	0x02, 0x4a
	.zero		1
	.zero		1


	//----- nvinfo : EIATTR_EXIT_INSTR_OFFSETS
	.align		4
        /*00c8*/ 	.byte	0x04, 0x1c
        /*00ca*/ 	.short	(.L_174 - .L_173)


	//   ....[0]....
.L_173:
        /*00cc*/ 	.word	0x00000070


	//   ....[1]....
        /*00d0*/ 	.word	0x00000660


	//   ....[2]....
        /*00d4*/ 	.word	0x000006b0


	//----- nvinfo : EIATTR_CRS_STACK_SIZE
	.align		4
.L_174:
        /*00d8*/ 	.byte	0x04, 0x1e
        /*00da*/ 	.short	(.L_176 - .L_175)
.L_175:
        /*00dc*/ 	.word	0x00000000


	//----- nvinfo : EIATTR_CBANK_PARAM_SIZE
	.align		4
.L_176:
        /*00e0*/ 	.byte	0x03, 0x19
        /*00e2*/ 	.short	0x0040


	//----- nvinfo : EIATTR_PARAM_CBANK
	.align		4
        /*00e4*/ 	.byte	0x04, 0x0a
        /*00e6*/ 	.short	(.L_178 - .L_177)
	.align		4
.L_177:
        /*00e8*/ 	.word	index@(.nv.constant0._Z27grid_buffer_init_gpu_kerneliifiiiiPKfPiS1_S1_)
        /*00ec*/ 	.short	0x0380
        /*00ee*/ 	.short	0x0040


	//----- nvinfo : EIATTR_SW_WAR
	.align		4
.L_178:
        /*00f0*/ 	.byte	0x04, 0x36
        /*00f2*/ 	.short	(.L_180 - .L_179)
.L_179:
        /*00f4*/ 	.word	0x00000008
.L_180:


//--------------------- .nv.info._Z22output_init_gpu_kerneliiiifPfPi --------------------------
	.section	.nv.info._Z22output_init_gpu_kerneliiiifPfPi,"",@"SHT_CUDA_INFO"
	.sectionflags	@""
	.align	4


	//----- nvinfo : EIATTR_CUDA_API_VERSION
	.align		4
        /*0000*/ 	.byte	0x04, 0x37
        /*0002*/ 	.short	(.L_182 - .L_181)
.L_181:
        /*0004*/ 	.word	0x00000082


	//----- nvinfo : EIATTR_KPARAM_INFO
	.align		4
.L_182:
        /*0008*/ 	.byte	0x04, 0x17
        /*000a*/ 	.short	(.L_184 - .L_183)
.L_183:
        /*000c*/ 	.word	0x00000000
        /*0010*/ 	.short	0x0006
        /*0012*/ 	.short	0x0020
        /*0014*/ 	.byte	0x00, 0xf5, 0x21, 0x00


	//----- nvinfo : EIATTR_KPARAM_INFO
	.align		4
.L_184:
        /*0018*/ 	.byte	0x04, 0x17
        /*001a*/ 	.short	(.L_186 - .L_185)
.L_185:
        /*001c*/ 	.word	0x00000000
        /*0020*/ 	.short	0x0005
        /*0022*/ 	.short	0x0018
        /*0024*/ 	.byte	0x00, 0xf5, 0x21, 0x00


	//----- nvinfo : EIATTR_KPARAM_INFO
	.align		4
.L_186:
        /*0028*/ 	.byte	0x04, 0x17
        /*002a*/ 	.short	(.L_188 - .L_187)
.L_187:
        /*002c*/ 	.word	0x00000000
        /*0030*/ 	.short	0x0004
        /*0032*/ 	.short	0x0010
        /*0034*/ 	.byte	0x00, 0xf0, 0x11, 0x00


	//----- nvinfo : EIATTR_KPARAM_INFO
	.align		4
.L_188:
        /*0038*/ 	.byte	0x04, 0x17
        /*003a*/ 	.short	(.L_190 - .L_189)
.L_189:
        /*003c*/ 	.word	0x00000000
        /*0040*/ 	.short	0x0003
        /*0042*/ 	.short	0x000c
        /*0044*/ 	.byte	0x00, 0xf0, 0x11, 0x00


	//----- nvinfo : EIATTR_KPARAM_INFO
	.align		4
.L_190:
        /*0048*/ 	.byte	0x04, 0x17
        /*004a*/ 	.short	(.L_192 - .L_191)
.L_191:
        /*004c*/ 	.word	0x00000000
        /*0050*/ 	.short	0x0002
        /*0052*/ 	.short	0x0008
        /*0054*/ 	.byte	0x00, 0xf0, 0x11, 0x00


	//----- nvinfo : EIATTR_KPARAM_INFO
	.align		4
.L_192:
        /*0058*/ 	.byte	0x04, 0x17
        /*005a*/ 	.short	(.L_194 - .L_193)
.L_193:
        /*005c*/ 	.word	0x00000000
        /*0060*/ 	.short	0x0001
        /*0062*/ 	.short	0x0004
        /*0064*/ 	.byte	0x00, 0xf0, 0x11, 0x00


	//----- nvinfo : EIATTR_KPARAM_INFO
	.align		4
.L_194:
        /*0068*/ 	.byte	0x04, 0x17
        /*006a*/ 	.short	(.L_196 - .L_195)
.L_195:
        /*006c*/ 	.word	0x00000000
        /*0070*/ 	.short	0x0000
        /*0072*/ 	.short	0x0000
        /*0074*/ 	.byte	0x00, 0xf0, 0x11, 0x00


	//----- nvinfo : EIATTR_SPARSE_MMA_MASK
	.align		4
.L_196:
        /*0078*/ 	.byte	0x03, 0x50
        /*007a*/ 	.short	0x0000


	//----- nvinfo : EIATTR_MAXREG_COUNT
	.align		4
        /*007c*/ 	.byte	0x03, 0x1b
        /*007e*/ 	.short	0x00ff


	//----- nvinfo : EIATTR_MERCURY_ISA_VERSION
	.align		4
        /*0080*/ 	.byte	0x03, 0x5f
        /*0082*/ 	.short	0x0101


	//----- nvinfo : EIATTR_VRC_CTA_INIT_COUNT
	.align		4
        /*0084*/ 	.byte	0x02, 0x4a
	.zero		1
	.zero		1


	//----- nvinfo : EIATTR_EXIT_INSTR_OFFSETS
	.align		4
        /*0088*/ 	.byte	0x04, 0x1c
        /*008a*/ 	.short	(.L_198 - .L_197)


	//   ....[0]....
.L_197:
        /*008c*/ 	.word	0x00000080


	//   ....[1]....
        /*0090*/ 	.word	0x000004b0


	//   ....[2]....
        /*0094*/ 	.word	0x00000680


	//   ....[3]....
        /*0098*/ 	.word	0x00000760


	//   ....[4]....
        /*009c*/ 	.word	0x00000820


	//   ....[5]....
        /*00a0*/ 	.word	0x00000880


	//----- nvinfo : EIATTR_CBANK_PARAM_SIZE
	.align		4
.L_198:
        /*00a4*/ 	.byte	0x03, 0x19
        /*00a6*/ 	.short	0x0028


	//----- nvinfo : EIATTR_PARAM_CBANK
	.align		4
        /*00a8*/ 	.byte	0x04, 0x0a
        /*00aa*/ 	.short	(.L_200 - .L_199)
	.align		4
.L_199:
        /*00ac*/ 	.word	index@(.nv.constant0._Z22output_init_gpu_kerneliiiifPfPi)
        /*00b0*/ 	.short	0x0380
        /*00b2*/ 	.short	0x0028


	//----- nvinfo : EIATTR_SW_WAR
	.align		4
.L_200:
        /*00b4*/ 	.byte	0x04, 0x36
        /*00b6*/ 	.short	(.L_202 - .L_201)
.L_201:
        /*00b8*/ 	.word	0x00000008
.L_202:


//--------------------- .nv.callgraph             --------------------------
	.section	.nv.callgraph,"",@"SHT_CUDA_CALLGRAPH"
	.align	4
	.sectionentsize	8
	.align		4
        /*0000*/ 	.word	0x00000000
	.align		4
        /*0004*/ 	.word	0xffffffff
	.align		4
        /*0008*/ 	.word	0x00000000
	.align		4
        /*000c*/ 	.word	0xfffffffe
	.align		4
        /*0010*/ 	.word	0x00000000
	.align		4
        /*0014*/ 	.word	0xfffffffd
	.align		4
        /*0018*/ 	.word	0x00000000
	.align		4
        /*001c*/ 	.word	0xfffffffc


//--------------------- .nv.constant4             --------------------------
	.section	.nv.constant4,"a",@progbits
	.align	8
	.align		8
.nv.constant4:
        /*0000*/ 	.dword	__cudart_i2opi_f


//--------------------- .text._Z27roi_pooling_grad_gpu_kerneliiiiPKiPKfS2_Pf --------------------------
	.section	.text._Z27roi_pooling_grad_gpu_kerneliiiiPKiPKfS2_Pf,"ax",@progbits
	.align	128
        .global         _Z27roi_pooling_grad_gpu_kerneliiiiPKiPKfS2_Pf
        .type           _Z27roi_pooling_grad_gpu_kerneliiiiPKiPKfS2_Pf,@function
        .size           _Z27roi_pooling_grad_gpu_kerneliiiiPKiPKfS2_Pf,(.L_x_174 - _Z27roi_pooling_grad_gpu_kerneliiiiPKiPKfS2_Pf)
        .other          _Z27roi_pooling_grad_gpu_kerneliiiiPKiPKfS2_Pf,@"STO_CUDA_ENTRY STV_DEFAULT"
_Z27roi_pooling_grad_gpu_kerneliiiiPKiPKfS2_Pf:
.text._Z27roi_pooling_grad_gpu_kerneliiiiPKiPKfS2_Pf:
[----:B------:R-:W-:Y:S01]  /*0000*/  LDC R1, c[0x0][0x37c] ;  /* 0x0000df00ff017b82 */ /* 0x000fe20000000800 */
[----:B------:R-:W0:Y:S07]  /*0010*/  S2R R5, SR_TID.X ;  /* 0x0000000000057919 */ /* 0x000e2e0000002100 */
[----:B------:R-:W1:Y:S08]  /*0020*/  LDC.64 R2, c[0x0][0x380] ;  /* 0x0000e000ff027b82 */ /* 0x000e700000000a00 */
[----:B------:R-:W0:Y:S08]  /*0030*/  S2UR UR4, SR_CTAID.X ;  /* 0x00000000000479c3 */ /* 0x000e300000002500 */
[----:B------:R-:W0:Y:S08]  /*0040*/  LDC R4, c[0x0][0x360] ;  /* 0x0000d800ff047b82 */ /* 0x000e300000000800 */
[----:B------:R-:W2:Y:S01]  /*0050*/  LDC R0, c[0x0][0x38c] ;  /* 0x0000e300ff007b82 */ /* 0x000ea20000000800 */
[----:B-1----:R-:W-:-:S02]  /*0060*/  IMAD R7, R3, R2, RZ ;  /* 0x0000000203077224 */ /* 0x002fc400078e02ff */
[----:B0-----:R-:W-:Y:S02]  /*0070*/  IMAD R5, R4, UR4, R5 ;  /* 0x0000000404057c24 */ /* 0x001fe4000f8e0205 */
[----:B--2---:R-:W-:-:S05]  /*0080*/  IMAD R2, R7, R0, RZ ;  /* 0x0000000007027224 */ /* 0x004fca00078e02ff */
[----:B------:R-:W-:-:S13]  /*0090*/  ISETP.GE.AND P0, PT, R5, R2, PT ;  /* 0x000000020500720c */ /* 0x000fda0003f06270 */
[----:B------:R-:W-:Y:S05]  /*00a0*/  @P0 EXIT ;  /* 0x000000000000094d */ /* 0x000fea0003800000 */
[-C--:B------:R-:W-:Y:S01]  /*00b0*/  IABS R6, R0.reuse ;  /* 0x0000000000067213 */ /* 0x080fe20000000000 */
[----:B------:R-:W-:Y:S01]  /*00c0*/  IMAD R4, R3, R0, RZ ;  /* 0x0000000003047224 */ /* 0x000fe200078e02ff */
[----:B------:R-:W-:Y:S02]  /*00d0*/  IABS R2, R3 ;  /* 0x0000000300027213 */ /* 0x000fe40000000000 */
[----:B------:R-:W0:Y:S01]  /*00e0*/  I2F.RP R7, R6 ;  /* 0x0000000600077306 */ /* 0x000e220000209400 */
[----:B------:R-:W-:Y:S02]  /*00f0*/  IABS R12, R5 ;  /* 0x00000005000c7213 */ /* 0x000fe40000000000 */
[----:B------:R-:W-:-:S05]  /*0100*/  IABS R13, R4 ;  /* 0x00000004000d7213 */ /* 0x000fca0000000000 */
[----:B------:R-:W1:Y:S08]  /*0110*/  I2F.RP R14, R2 ;  /* 0x00000002000e7306 */ /* 0x000e700000209400 */
[----:B0-----:R-:W0:Y:S08]  /*0120*/  MUFU.RCP R7, R7 ;  /* 0x0000000700077308 */ /* 0x001e300000001000 */
[----:B-1----:R-:W1:Y:S01]  /*0130*/  MUFU.RCP R14, R14 ;  /* 0x0000000e000e7308 */ /* 0x002e620000001000 */
[----:B0-----:R-:W-:-:S07]  /*0140*/  VIADD R8, R7, 0xffffffe ;  /* 0x0ffffffe07087836 */ /* 0x001fce0000000000 */
[----:B------:R0:W2:Y:S01]  /*0150*/  F2I.FTZ.U32.TRUNC.NTZ R9, R8 ;  /* 0x0000000800097305 */ /* 0x0000a2000021f000 */
[----:B-1----:R-:W-:Y:S01]  /*0160*/  IADD3 R7, PT, PT, R14, 0xffffffe, RZ ;  /* 0x0ffffffe0e077810 */ /* 0x002fe20007ffe0ff */
[----:B0-----:R-:W-:-:S06]  /*0170*/  HFMA2 R8, -RZ, RZ, 0, 0 ;  /* 0x00000000ff087431 */ /* 0x001fcc00000001ff */
[----:B------:R-:W-:Y:S01]  /*0180*/  F2I.FTZ.U32.TRUNC.NTZ R7, R7 ;  /* 0x0000000700077305 */ /* 0x000fe2000021f000 */
[----:B--2---:R-:W-:-:S04]  /*0190*/  IMAD.MOV R11, RZ, RZ, -R9 ;  /* 0x000000ffff0b7224 */ /* 0x004fc800078e0a09 */
[----:B------:R-:W-:-:S04]  /*01a0*/  IMAD R11, R11, R6, RZ ;  /* 0x000000060b0b7224 */ /* 0x000fc800078e02ff */
[----:B------:R-:W-:Y:S01]  /*01b0*/  IMAD.HI.U32 R10, R9, R11, R8 ;  /* 0x0000000b090a7227 */ /* 0x000fe200078e0008 */
[----:B------:R-:W-:-:S03]  /*01c0*/  MOV R8, R13 ;  /* 0x0000000d00087202 */ /* 0x000fc60000000f00 */
[----:B------:R-:W-:Y:S01]  /*01d0*/  IMAD.MOV.U32 R9, RZ, RZ, R12 ;  /* 0x000000ffff097224 */ /* 0x000fe200078e000c */
[----:B------:R-:W0:Y:S03]  /*01e0*/  I2F.RP R13, R8 ;  /* 0x00000008000d7306 */ /* 0x000e260000209400 */
[----:B------:R-:W-:-:S04]  /*01f0*/  IMAD.HI.U32 R12, R10, R9, RZ ;  /* 0x000000090a0c7227 */ /* 0x000fc800078e00ff */
[----:B------:R-:W-:-:S04]  /*0200*/  IMAD.MOV R11, RZ, RZ, -R12 ;  /* 0x000000ffff0b7224 */ /* 0x000fc800078e0a0c */
[C---:B------:R-:W-:Y:S01]  /*0210*/  IMAD R11, R6.reuse, R11, R9 ;  /* 0x0000000b060b7224 */ /* 0x040fe200078e0209 */
[----:B0-----:R-:W0:Y:S04]  /*0220*/  MUFU.RCP R13, R13 ;  /* 0x0000000d000d7308 */ /* 0x001e280000001000 */
[----:B------:R-:W-:-:S13]  /*0230*/  ISETP.GT.U32.AND P1, PT, R6, R11, PT ;  /* 0x0000000b0600720c */ /* 0x000fda0003f24070 */
[----:B------:R-:W-:Y:S02]  /*0240*/  @!P1 IMAD.IADD R11, R11, 0x1, -R6 ;  /* 0x000000010b0b9824 */ /* 0x000fe400078e0a06 */
[----:B------:R-:W-:Y:S01]  /*0250*/  @!P1 VIADD R12, R12, 0x1 ;  /* 0x000000010c0c9836 */ /* 0x000fe20000000000 */
[----:B0-----:R-:W-:Y:S02]  /*0260*/  IADD3 R10, PT, PT, R13, 0xffffffe, RZ ;  /* 0x0ffffffe0d0a7810 */ /* 0x001fe40007ffe0ff */
[----:B------:R-:W-:Y:S02]  /*0270*/  ISETP.GE.U32.AND P0, PT, R11, R6, PT ;  /* 0x000000060b00720c */ /* 0x000fe40003f06070 */
[----:B------:R-:W-:Y:S01]  /*0280*/  LOP3.LUT R6, R5, R0, RZ, 0x3c, !PT ;  /* 0x0000000005067212 */ /* 0x000fe200078e3cff */
[----:B------:R0:W1:Y:S01]  /*0290*/  F2I.FTZ.U32.TRUNC.NTZ R11, R10 ;  /* 0x0000000a000b7305 */ /* 0x000062000021f000 */
[----:B------:R-:W-:Y:S02]  /*02a0*/  ISETP.NE.AND P1, PT, R0, RZ, PT ;  /* 0x000000ff0000720c */ /* 0x000fe40003f25270 */
[----:B------:R-:W-:Y:S01]  /*02b0*/  ISETP.GE.AND P2, PT, R6, RZ, PT ;  /* 0x000000ff0600720c */ /* 0x000fe20003f46270 */
[----:B------:R-:W-:Y:S01]  /*02c0*/  HFMA2 R6, -RZ, RZ, 0, 0 ;  /* 0x00000000ff067431 */ /* 0x000fe200000001ff */
[----:B------:R-:W-:Y:S01]  /*02d0*/  IADD3 R13, PT, PT, RZ, -R7, RZ ;  /* 0x80000007ff0d7210 */ /* 0x000fe20007ffe0ff */
[----:B0-----:R-:W-:-:S04]  /*02e0*/  IMAD.MOV.U32 R10, RZ, RZ, RZ ;  /* 0x000000ffff0a7224 */ /* 0x001fc800078e00ff */
[----:B------:R-:W-:Y:S02]  /*02f0*/  @P0 VIADD R12, R12, 0x1 ;  /* 0x000000010c0c0836 */ /* 0x000fe40000000000 */
[----:B------:R-:W-:Y:S01]  /*0300*/  IMAD R13, R13, R2, RZ ;  /* 0x000000020d0d7224 */ /* 0x000fe200078e02ff */
[----:B-1----:R-:W-:-:S03]  /*0310*/  IADD3 R15, PT, PT, RZ, -R11, RZ ;  /* 0x8000000bff0f7210 */ /* 0x002fc60007ffe0ff */
[----:B------:R-:W-:Y:S01]  /*0320*/  @!P2 IMAD.MOV R12, RZ, RZ, -R12 ;  /* 0x000000ffff0ca224 */ /* 0x000fe200078e0a0c */
[----:B------:R-:W-:Y:S01]  /*0330*/  @!P1 LOP3.LUT R12, RZ, R0, RZ, 0x33, !PT ;  /* 0x00000000ff0c9212 */ /* 0x000fe200078e33ff */
[----:B------:R-:W-:Y:S01]  /*0340*/  IMAD.HI.U32 R6, R7, R13, R6 ;  /* 0x0000000d07067227 */ /* 0x000fe200078e0006 */
[----:B------:R-:W-:Y:S02]  /*0350*/  IABS R13, R4 ;  /* 0x00000004000d7213 */ /* 0x000fe40000000000 */
[----:B------:R-:W-:Y:S01]  /*0360*/  IABS R14, R12 ;  /* 0x0000000c000e7213 */ /* 0x000fe20000000000 */
[----:B------:R-:W-:-:S04]  /*0370*/  IMAD R7, R15, R8, RZ ;  /* 0x000000080f077224 */ /* 0x000fc800078e02ff */
[----:B------:R-:W-:Y:S01]  /*0380*/  IMAD.HI.U32 R10, R11, R7, R10 ;  /* 0x000000070b0a7227 */ /* 0x000fe200078e000a */
[----:B------:R-:W-:-:S03]  /*0390*/  IADD3 R7, PT, PT, RZ, -R13, RZ ;  /* 0x8000000dff077210 */ /* 0x000fc60007ffe0ff */
[----:B------:R-:W-:Y:S02]  /*03a0*/  IMAD.MOV.U32 R11, RZ, RZ, R14 ;  /* 0x000000ffff0b7224 */ /* 0x000fe400078e000e */
[----:B------:R-:W-:-:S04]  /*03b0*/  IMAD.HI.U32 R10, R10, R9, RZ ;  /* 0x000000090a0a7227 */ /* 0x000fc800078e00ff */
[----:B------:R-:W-:-:S04]  /*03c0*/  IMAD.HI.U32 R6, R6, R11, RZ ;  /* 0x0000000b06067227 */ /* 0x000fc800078e00ff */
[----:B------:R-:W-:Y:S01]  /*03d0*/  IMAD R9, R10, R7, R9 ;  /* 0x000000070a097224 */ /* 0x000fe200078e0209 */
[----:B------:R-:W-:Y:S01]  /*03e0*/  IADD3 R6, PT, PT, -R6, RZ, RZ ;  /* 0x000000ff06067210 */ /* 0x000fe20007ffe1ff */
[----:B------:R-:W0:Y:S03]  /*03f0*/  LDC R7, c[0x0][0x388] ;  /* 0x0000e200ff077b82 */ /* 0x000e260000000800 */
[----:B------:R-:W-:Y:S01]  /*0400*/  ISETP.GT.U32.AND P2, PT, R8, R9, PT ;  /* 0x000000090800720c */ /* 0x000fe20003f44070 */
[----:B------:R-:W-:Y:S01]  /*0410*/  IMAD R11, R2, R6, R11 ;  /* 0x00000006020b7224 */ /* 0x000fe200078e020b */
[----:B------:R-:W-:-:S04]  /*0420*/  LOP3.LUT R6, R5, R4, RZ, 0x3c, !PT ;  /* 0x0000000405067212 */ /* 0x000fc800078e3cff */
[----:B------:R-:W-:Y:S02]  /*0430*/  ISETP.GT.U32.AND P0, PT, R2, R11, PT ;  /* 0x0000000b0200720c */ /* 0x000fe40003f04070 */
[----:B------:R-:W-:-:S05]  /*0440*/  ISETP.GE.AND P1, PT, R6, RZ, PT ;  /* 0x000000ff0600720c */ /* 0x000fca0003f26270 */
[----:B------:R-:W-:Y:S02]  /*0450*/  @!P2 IMAD.IADD R9, R9, 0x1, -R8 ;  /* 0x000000010909a824 */ /* 0x000fe400078e0a08 */
[----:B------:R-:W-:Y:S01]  /*0460*/  @!P2 VIADD R10, R10, 0x1 ;  /* 0x000000010a0aa836 */ /* 0x000fe20000000000 */
[----:B------:R-:W-:Y:S02]  /*0470*/  ISETP.NE.AND P2, PT, R4, RZ, PT ;  /* 0x000000ff0400720c */ /* 0x000fe40003f45270 */
[----:B------:R-:W-:Y:S02]  /*0480*/  ISETP.GE.U32.AND P3, PT, R9, R8, PT ;  /* 0x000000080900720c */ /* 0x000fe40003f66070 */
[----:B------:R-:W-:Y:S01]  /*0490*/  @!P0 IADD3 R11, PT, PT, R11, -R2, RZ ;  /* 0x800000020b0b8210 */ /* 0x000fe20007ffe0ff */
[----:B------:R-:W1:Y:S03]  /*04a0*/  LDC.64 R8, c[0x0][0x398] ;  /* 0x0000e600ff087b82 */ /* 0x000e660000000a00 */
[----:B------:R-:W-:-:S07]  /*04b0*/  ISETP.GT.U32.AND P0, PT, R2, R11, PT ;  /* 0x0000000b0200720c */ /* 0x000fce0003f04070 */
[----:B------:R-:W-:Y:S02]  /*04c0*/  @P3 IADD3 R10, PT, PT, R10, 0x1, RZ ;  /* 0x000000010a0a3810 */ /* 0x000fe40007ffe0ff */
[----:B------:R-:W-:-:S03]  /*04d0*/  ISETP.GE.AND P3, PT, R12, RZ, PT ;  /* 0x000000ff0c00720c */ /* 0x000fc60003f66270 */
[----:B------:R-:W-:Y:S01]  /*04e0*/  IMAD.MOV.U32 R6, RZ, RZ, R10 ;  /* 0x000000ffff067224 */ /* 0x000fe200078e000a */
[----:B------:R-:W-:Y:S02]  /*04f0*/  @!P0 IADD3 R11, PT, PT, R11, -R2, RZ ;  /* 0x800000020b0b8210 */ /* 0x000fe40007ffe0ff */
[----:B0-----:R-:W-:Y:S01]  /*0500*/  ISETP.GE.AND P0, PT, R7, 0x1, PT ;  /* 0x000000010700780c */ /* 0x001fe20003f06270 */
[----:B------:R-:W-:Y:S01]  /*0510*/  @!P1 IMAD.MOV R6, RZ, RZ, -R6 ;  /* 0x000000ffff069224 */ /* 0x000fe200078e0a06 */
[----:B------:R-:W-:Y:S02]  /*0520*/  MOV R2, R11 ;  /* 0x0000000b00027202 */ /* 0x000fe40000000f00 */
[----:B------:R-:W0:Y:S01]  /*0530*/  LDC.64 R10, c[0x0][0x390] ;  /* 0x0000e400ff0a7b82 */ /* 0x000e220000000a00 */
[----:B------:R-:W-:Y:S02]  /*0540*/  ISETP.NE.AND P1, PT, R3, RZ, PT ;  /* 0x000000ff0300720c */ /* 0x000fe40003f25270 */
[----:B------:R-:W-:Y:S01]  /*0550*/  @!P2 LOP3.LUT R6, RZ, R4, RZ, 0x33, !PT ;  /* 0x00000004ff06a212 */ /* 0x000fe200078e33ff */
[----:B------:R-:W-:-:S05]  /*0560*/  @!P3 IMAD.MOV R2, RZ, RZ, -R2 ;  /* 0x000000ffff02b224 */ /* 0x000fca00078e0a02 */
[----:B------:R-:W-:Y:S05]  /*0570*/  @!P0 EXIT ;  /* 0x000000000000894d */ /* 0x000fea0003800000 */
[----:B------:R-:W2:Y:S01]  /*0580*/  LDCU.64 UR6, c[0x0][0x358] ;  /* 0x00006b00ff0677ac */ /* 0x000ea20008000a00 */
[----:B------:R-:W-:Y:S02]  /*0590*/  IADD3 R12, PT, PT, -R12, RZ, RZ ;  /* 0x000000ff0c0c7210 */ /* 0x000fe40007ffe1ff */
[----:B------:R-:W-:-:S03]  /*05a0*/  @!P1 LOP3.LUT R2, RZ, R3, RZ, 0x33, !PT ;  /* 0x00000003ff029212 */ /* 0x000fc600078e33ff */
[----:B------:R-:W-:Y:S02]  /*05b0*/  IMAD R5, R0, R12, R5 ;  /* 0x0000000c00057224 */ /* 0x000fe400078e0205 */
[----:B------:R-:W-:-:S04]  /*05c0*/  IMAD R6, R6, R3, R2 ;  /* 0x0000000306067224 */ /* 0x000fc800078e0202 */
[----:B------:R-:W-:-:S04]  /*05d0*/  IMAD R3, R6, R0, R5 ;  /* 0x0000000006037224 */ /* 0x000fc800078e0205 */
[----:B0-----:R-:W-:-:S04]  /*05e0*/  IMAD.WIDE R10, R3, 0x4, R10 ;  /* 0x00000004030a7825 */ /* 0x001fc800078e020a */
[----:B-1----:R-:W-:Y:S01]  /*05f0*/  IMAD.WIDE R8, R3, 0x4, R8 ;  /* 0x0000000403087825 */ /* 0x002fe200078e0208 */
[----:B--2---:R-:W2:Y:S04]  /*0600*/  LDG.E R0, desc[UR6][R10.64] ;  /* 0x000000060a007981 */ /* 0x004ea8000c1e1900 */
[----:B------:R0:W5:Y:S01]  /*0610*/  LDG.E R2, desc[UR6][R8.64] ;  /* 0x0000000608027981 */ /* 0x000162000c1e1900 */
[C---:B------:R-:W-:Y:S01]  /*0620*/  ISETP.GE.U32.AND P0, PT, R7.reuse, 0x8, PT ;  /* 0x000000080700780c */ /* 0x040fe20003f06070 */
[----:B------:R-:W-:Y:S01]  /*0630*/  IMAD.MOV.U32 R3, RZ, RZ, RZ ;  /* 0x000000ffff037224 */ /* 0x000fe200078e00ff */
[----:B------:R-:W-:Y:S01]  /*0640*/  LOP3.LUT R5, R7, 0x7, RZ, 0xc0, !PT ;  /* 0x0000000707057812 */ /* 0x000fe200078ec0ff */
[-C--:B------:R-:W-:Y:S02]  /*0650*/  IMAD R6, R6, R7.reuse, RZ ;  /* 0x0000000706067224 */ /* 0x080fe400078e02ff */
[----:B--2---:R-:W-:-:S08]  /*0660*/  IMAD R4, R0, R7, RZ ;  /* 0x0000000700047224 */ /* 0x004fd000078e02ff */
[----:B0-----:R-:W-:Y:S05]  /*0670*/  @!P0 BRA `(.L_x_0) ;  /* 0x0000000000b48947 */ /* 0x001fea0003800000 */
[----:B------:R-:W0:Y:S01]  /*0680*/  LDC.64 R8, c[0x0][0x3a8] ;  /* 0x0000ea00ff087b82 */ /* 0x000e220000000a00 */
[----:B------:R-:W1:Y:S01]  /*0690*/  LDCU.64 UR4, c[0x0][0x3a0] ;  /* 0x00007400ff0477ac */ /* 0x000e620008000a00 */
[----:B------:R-:W-:Y:S01]  /*06a0*/  LOP3.LUT R3, R7, 0x7ffffff8, RZ, 0xc0, !PT ;  /* 0x7ffffff807037812 */ /* 0x000fe200078ec0ff */
[----:B------:R-:W-:Y:S01]  /*06b0*/  IMAD.MOV.U32 R15, RZ, RZ, R4 ;  /* 0x000000ffff0f7224 */ /* 0x000fe200078e0004 */
[----:B------:R-:W-:Y:S02]  /*06c0*/  ISETP.GE.AND P0, PT, R0, RZ, PT ;  /* 0x000000ff0000720c */ /* 0x000fe40003f06270 */
[----:B------:R-:W-:Y:S02]  /*06d0*/  MOV R7, R6 ;  /* 0x0000000600077202 */ /* 0x000fe40000000f00 */
[----:B------:R-:W-:Y:S01]  /*06e0*/  IADD3 R14, PT, PT, -R3, RZ, RZ ;  /* 0x000000ff030e7210 */ /* 0x000fe20007ffe1ff */
[----:B-1----:R-:W-:-:S04]  /*06f0*/  UIADD3 UR4, UP0, UPT, UR4, 0x10, URZ ;  /* 0x0000001004047890 */ /* 0x002fc8000ff1e0ff */
[----:B------:R-:W-:-:S12]  /*0700*/  UIADD3.X UR5, UPT, UPT, URZ, UR5, URZ, UP0, !UPT ;  /* 0x00000005ff057290 */ /* 0x000fd800087fe4ff */
.L_x_3:
[----:B------:R-:W-:Y:S01]  /*0710*/  VIADD R14, R14, 0x8 ;  /* 0x000000080e0e7836 */ /* 0x000fe20000000000 */
[----:B------:R-:W-:Y:S04]  /*0720*/  BSSY.RECONVERGENT B0, `(.L_x_1) ;  /* 0x000001f000007945 */ /* 0x000fe80003800200 */
[----:B------:R-:W-:Y:S01]  /*0730*/  ISETP.NE.AND P1, PT, R14, RZ, PT ;  /* 0x000000ff0e00720c */ /* 0x000fe20003f25270 */
[----:B---3--:R-:W-:-:S12]  /*0740*/  @!P0 BRA `(.L_x_2) ;  /* 0x0000000000708947 */ /* 0x008fd80003800000 */
[----:B------:R-:W-:Y:S01]  /*0750*/  MOV R12, UR4 ;  /* 0x00000004000c7c02 */ /* 0x000fe20008000f00 */
[----:B------:R-:W-:-:S04]  /*0760*/  IMAD.U32 R13, RZ, RZ, UR5 ;  /* 0x00000005ff0d7e24 */ /* 0x000fc8000f8e00ff */
[----:B------:R-:W-:-:S05]  /*0770*/  IMAD.WIDE R12, R7, 0x4, R12 ;  /* 0x00000004070c7825 */ /* 0x000fca00078e020c */
[----:B------:R-:W2:Y:S01]  /*0780*/  LDG.E R17, desc[UR6][R12.64+-0x10] ;  /* 0xfffff0060c117981 */ /* 0x000ea2000c1e1900 */
[----:B0-----:R-:W-:-:S04]  /*0790*/  IMAD.WIDE.U32 R10, R15, 0x4, R8 ;  /* 0x000000040f0a7825 */ /* 0x001fc800078e0008 */
[----:B--2--5:R-:W-:-:S05]  /*07a0*/  FMUL R17, R2, R17 ;  /* 0x0000001102117220 */ /* 0x024fca0000400000 */
[----:B------:R0:W-:Y:S04]  /*07b0*/  REDG.E.ADD.F32.FTZ.RN.STRONG.GPU desc[UR6][R10.64], R17 ;  /* 0x000000110a0079a6 */ /* 0x0001e8000c12f306 */
[----:B------:R-:W2:Y:S02]  /*07c0*/  LDG.E R19, desc[UR6][R12.64+-0xc] ;  /* 0xfffff4060c137981 */ /* 0x000ea4000c1e1900 */
[----:B--2---:R-:W-:-:S05]  /*07d0*/  FMUL R19, R2, R19 ;  /* 0x0000001302137220 */ /* 0x004fca0000400000 */
[----:B------:R1:W-:Y:S04]  /*07e0*/  REDG.E.ADD.F32.FTZ.RN.STRONG.GPU desc[UR6][R10.64+0x4], R19 ;  /* 0x000004130a0079a6 */ /* 0x0003e8000c12f306 */
[----:B------:R-:W2:Y:S02]  /*07f0*/  LDG.E R21, desc[UR6][R12.64+-0x8] ;  /* 0xfffff8060c157981 */ /* 0x000ea4000c1e1900 */
[----:B--2---:R-:W-:-:S05]  /*0800*/  FMUL R21, R2, R21 ;  /* 0x0000001502157220 */ /* 0x004fca0000400000 */
[----:B------:R2:W-:Y:S04]  /*0810*/  REDG.E.ADD.F32.FTZ.RN.STRONG.GPU desc[UR6][R10.64+0x8], R21 ;  /* 0x000008150a0079a6 */ /* 0x0005e8000c12f306 */
[----:B------:R-:W3:Y:S02]  /*0820*/  LDG.E R23, desc[UR6][R12.64+-0x4] ;  /* 0xfffffc060c177981 */ /* 0x000ee4000c1e1900 */
[----:B---3--:R-:W-:-:S05]  /*0830*/  FMUL R23, R2, R23 ;  /* 0x0000001702177220 */ /* 0x008fca0000400000 */
[----:B------:R3:W-:Y:S04]  /*0840*/  REDG.E.ADD.F32.FTZ.RN.STRONG.GPU desc[UR6][R10.64+0xc], R23 ;  /* 0x00000c170a0079a6 */ /* 0x0007e8000c12f306 */
[----:B------:R-:W4:Y:S02]  /*0850*/  LDG.E R25, desc[UR6][R12.64] ;  /* 0x000000060c197981 */ /* 0x000f24000c1e1900 */
[----:B----4-:R-:W-:-:S05]  /*0860*/  FMUL R25, R2, R25 ;  /* 0x0000001902197220 */ /* 0x010fca0000400000 */
[----:B------:R3:W-:Y:S04]  /*0870*/  REDG.E.ADD.F32.FTZ.RN.STRONG.GPU desc[UR6][R10.64+0x10], R25 ;  /* 0x000010190a0079a6 */ /* 0x0007e8000c12f306 */
[----:B0-----:R-:W4:Y:S02]  /*0880*/  LDG.E R17, desc[UR6][R12.64+0x4] ;  /* 0x000004060c117981 */ /* 0x001f24000c1e1900 */
[----:B----4-:R-:W-:-:S05]  /*0890*/  FMUL R17, R2, R17 ;  /* 0x0000001102117220 */ /* 0x010fca0000400000 */
[----:B------:R3:W-:Y:S04]  /*08a0*/  REDG.E.ADD.F32.FTZ.RN.STRONG.GPU desc[UR6][R10.64+0x14], R17 ;  /* 0x000014110a0079a6 */ /* 0x0007e8000c12f306 */
[----:B-1----:R-:W4:Y:S02]  /*08b0*/  LDG.E R19, desc[UR6][R12.64+0x8] ;  /* 0x000008060c137981 */ /* 0x002f24000c1e1900 */
[----:B----4-:R-:W-:-:S05]  /*08c0*/  FMUL R19, R2, R19 ;  /* 0x0000001302137220 */ /* 0x010fca0000400000 */
[----:B------:R3:W-:Y:S04]  /*08d0*/  REDG.E.ADD.F32.FTZ.RN.STRONG.GPU desc[UR6][R10.64+0x18], R19 ;  /* 0x000018130a0079a6 */ /* 0x0007e8000c12f306 */
[----:B--2---:R-:W2:Y:S02]  /*08e0*/  LDG.E R21, desc[UR6][R12.64+0xc] ;  /* 0x00000c060c157981 */ /* 0x004ea4000c1e1900 */
[----:B--2---:R-:W-:-:S05]  /*08f0*/  FMUL R21, R2, R21 ;  /* 0x0000001502157220 */ /* 0x004fca0000400000 */
[----:B------:R3:W-:Y:S02]  /*0900*/  REDG.E.ADD.F32.FTZ.RN.STRONG.GPU desc[UR6][R10.64+0x1c], R21 ;  /* 0x00001c150a0079a6 */ /* 0x0007e4000c12f306 */
.L_x_2:
[----:B------:R-:W-:Y:S05]  /*0910*/  BSYNC.RECONVERGENT B0 ;  /* 0x0000000000007941 */ /* 0x000fea0003800200 */
.L_x_1:
[----:B------:R-:W-:Y:S01]  /*0920*/  IADD3 R15, PT, PT, R15, 0x8, RZ ;  /* 0x000000080f0f7810 */ /* 0x000fe20007ffe0ff */
[----:B------:R-:W-:Y:S01]  /*0930*/  VIADD R7, R7, 0x8 ;  /* 0x0000000807077836 */ /* 0x000fe20000000000 */
[----:B------:R-:W-:Y:S06]  /*0940*/  @P1 BRA `(.L_x_3) ;  /* 0xfffffffc00701947 */ /* 0x000fec000383ffff */
.L_x_0:
[----:B------:R-:W-:-:S13]  /*0950*/  ISETP.NE.AND P0, PT, R5, RZ, PT ;  /* 0x000000ff0500720c */ /* 0x000fda0003f05270 */
[----:B------:R-:W-:Y:S05]  /*0960*/  @!P0 EXIT ;  /* 0x000000000000894d */ /* 0x000fea0003800000 */
[----:B------:R-:W1:Y:S01]  /*0970*/  LDC R7, c[0x0][0x388] ;  /* 0x0000e200ff077b82 */ /* 0x000e620000000800 */
[----:B------:R-:W-:Y:S02]  /*0980*/  ISETP.GE.U32.AND P0, PT, R5, 0x4, PT ;  /* 0x000000040500780c */ /* 0x000fe40003f06070 */
[----:B-1----:R-:W-:-:S11]  /*0990*/  LOP3.LUT R16, R7, 0x3, RZ, 0xc0, !PT ;  /* 0x0000000307107812 */ /* 0x002fd600078ec0ff */
[----:B------:R-:W-:Y:S05]  /*09a0*/  @!P0 BRA `(.L_x_4) ;  /* 0x0000000000708947 */ /* 0x000fea0003800000 */
[----:B------:R-:W-:Y:S01]  /*09b0*/  ISETP.GE.AND P0, PT, R0, RZ, PT ;  /* 0x000000ff0000720c */ /* 0x000fe20003f06270 */
[----:B------:R-:W-:-:S12]  /*09c0*/  BSSY.RECONVERGENT B0, `(.L_x_5) ;  /* 0x0000019000007945 */ /* 0x000fd80003800200 */
[----:B------:R-:W-:Y:S05]  /*09d0*/  @!P0 BRA `(.L_x_6) ;  /* 0x00000000005c8947 */ /* 0x000fea0003800000 */
[----:B0-----:R-:W0:Y:S01]  /*09e0*/  LDC.64 R8, c[0x0][0x3a0] ;  /* 0x0000e800ff087b82 */ /* 0x001e220000000a00 */
[----:B------:R-:W-:Y:S01]  /*09f0*/  IADD3 R5, PT, PT, R6, R3, RZ ;  /* 0x0000000306057210 */ /* 0x000fe20007ffe0ff */
[----:B------:R-:W1:Y:S06]  /*0a00*/  LDCU.64 UR4, c[0x0][0x3a8] ;  /* 0x00007500ff0477ac */ /* 0x000e6c0008000a00 */
[----:B------:R-:W2:Y:S01]  /*0a10*/  LDC.64 R12, c[0x0][0x3a8] ;  /* 0x0000ea00ff0c7b82 */ /* 0x000ea20000000a00 */
[----:B0-----:R-:W-:-:S05]  /*0a20*/  IMAD.WIDE R8, R5, 0x4, R8 ;  /* 0x0000000405087825 */ /* 0x001fca00078e0208 */
[----:B---3--:R-:W3:Y:S01]  /*0a30*/  LDG.E R11, desc[UR6][R8.64] ;  /* 0x00000006080b7981 */ /* 0x008ee2000c1e1900 */
[----:B------:R-:W-:-:S04]  /*0a40*/  IMAD.IADD R5, R4, 0x1, R3 ;  /* 0x0000000104057824 */ /* 0x000fc800078e0203 */
[----:B--2---:R-:W-:-:S04]  /*0a50*/  IMAD.WIDE.U32 R12, R5, 0x4, R12 ;  /* 0x00000004050c7825 */ /* 0x004fc800078e000c */
[----:B---3-5:R-:W-:-:S05]  /*0a60*/  FMUL R5, R2, R11 ;  /* 0x0000000b02057220 */ /* 0x028fca0000400000 */
[----:B------:R0:W-:Y:S04]  /*0a70*/  REDG.E.ADD.F32.FTZ.RN.STRONG.GPU desc[UR6][R12.64], R5 ;  /* 0x000000050c0079a6 */ /* 0x0001e8000c12f306 */
[----:B------:R-:W2:Y:S01]  /*0a80*/  LDG.E R15, desc[UR6][R8.64+0x4] ;  /* 0x00000406080f7981 */ /* 0x000ea2000c1e1900 */
[----:B------:R-:W-:-:S04]  /*0a90*/  IADD3 R11, P0, PT, R4, R3, RZ ;  /* 0x00000003040b7210 */ /* 0x000fc80007f1e0ff */
[----:B------:R-:W-:Y:S02]  /*0aa0*/  IADD3.X R14, PT, PT, RZ, RZ, RZ, P0, !PT ;  /* 0x000000ffff0e7210 */ /* 0x000fe400007fe4ff */
[----:B-1----:R-:W-:-:S04]  /*0ab0*/  LEA R10, P0, R11, UR4, 0x2 ;  /* 0x000000040b0a7c11 */ /* 0x002fc8000f8010ff */
[----:B------:R-:W-:Y:S01]  /*0ac0*/  LEA.HI.X R11, R11, UR5, R14, 0x2, P0 ;  /* 0x000000050b0b7c11 */ /* 0x000fe200080f140e */
[----:B--2---:R-:W-:-:S05]  /*0ad0*/  FMUL R15, R2, R15 ;  /* 0x0000000f020f7220 */ /* 0x004fca0000400000 */
[----:B------:R1:W-:Y:S04]  /*0ae0*/  REDG.E.ADD.F32.FTZ.RN.STRONG.GPU desc[UR6][R10.64+0x4], R15 ;  /* 0x0000040f0a0079a6 */ /* 0x0003e8000c12f306 */
[----:B------:R-:W2:Y:S02]  /*0af0*/  LDG.E R17, desc[UR6][R8.64+0x8] ;  /* 0x0000080608117981 */ /* 0x000ea4000c1e1900 */
[----:B--2---:R-:W-:-:S05]  /*0b00*/  FMUL R17, R2, R17 ;  /* 0x0000001102117220 */ /* 0x004fca0000400000 */
[----:B------:R1:W-:Y:S04]  /*0b10*/  REDG.E.ADD.F32.FTZ.RN.STRONG.GPU desc[UR6][R10.64+0x8], R17 ;  /* 0x000008110a0079a6 */ /* 0x0003e8000c12f306 */
[----:B0-----:R-:W2:Y:S02]  /*0b20*/  LDG.E R5, desc[UR6][R8.64+0xc] ;  /* 0x00000c0608057981 */ /* 0x001ea4000c1e1900 */
[----:B--2---:R-:W-:-:S05]  /*0b30*/  FMUL R5, R2, R5 ;  /* 0x0000000502057220 */ /* 0x004fca0000400000 */
[----:B------:R1:W-:Y:S02]  /*0b40*/  REDG.E.ADD.F32.FTZ.RN.STRONG.GPU desc[UR6][R10.64+0xc], R5 ;  /* 0x00000c050a0079a6 */ /* 0x0003e4000c12f306 */
.L_x_6:
[----:B------:R-:W-:Y:S05]  /*0b50*/  BSYNC.RECONVERGENT B0 ;  /* 0x0000000000007941 */ /* 0x000fea0003800200 */
.L_x_5:
[----:B------:R-:W-:-:S07]  /*0b60*/  VIADD R3, R3, 0x4 ;  /* 0x0000000403037836 */ /* 0x000fce0000000000 */
.L_x_4:
[----:B------:R-:W-:-:S13]  /*0b70*/  ISETP.NE.AND P0, PT, R16, RZ, PT ;  /* 0x000000ff1000720c */ /* 0x000fda0003f05270 */
[----:B------:R-:W-:Y:S05]  /*0b80*/  @!P0 EXIT ;  /* 0x000000000000894d */ /* 0x000fea0003800000 */
[----:B------:R-:W-:-:S13]  /*0b90*/  ISETP.NE.AND P0, PT, R16, 0x1, PT ;  /* 0x000000011000780c */ /* 0x000fda0003f05270 */
[----:B------:R-:W-:Y:S05]  /*0ba0*/  @!P0 BRA `(.L_x_7) ;  /* 0x0000000000588947 */ /* 0x000fea0003800000 */
[----:B------:R-:W-:Y:S01]  /*0bb0*/  ISETP.GE.AND P0, PT, R0, RZ, PT ;  /* 0x000000ff0000720c */ /* 0x000fe20003f06270 */
[----:B------:R-:W-:-:S12]  /*0bc0*/  BSSY.RECONVERGENT B0, `(.L_x_8) ;  /* 0x0000013000007945 */ /* 0x000fd80003800200 */
[----:B------:R-:W-:Y:S05]  /*0bd0*/  @!P0 BRA `(.L_x_9) ;  /* 0x0000000000448947 */ /* 0x000fea0003800000 */
[----:B0-----:R-:W0:Y:S01]  /*0be0*/  LDC.64 R8, c[0x0][0x3a0] ;  /* 0x0000e800ff087b82 */ /* 0x001e220000000a00 */
[----:B-1-3--:R-:W-:Y:S01]  /*0bf0*/  IADD3 R11, PT, PT, R6, R3, RZ ;  /* 0x00000003060b7210 */ /* 0x00afe20007ffe0ff */
[----:B------:R-:W-:Y:S01]  /*0c00*/  IMAD.IADD R13, R4, 0x1, R3 ;  /* 0x00000001040d7824 */ /* 0x000fe200078e0203 */
[----:B------:R-:W1:Y:S03]  /*0c10*/  LDCU.64 UR4, c[0x0][0x3a8] ;  /* 0x00007500ff0477ac */ /* 0x000e660008000a00 */
[----:B0-----:R-:W-:Y:S02]  /*0c20*/  IMAD.WIDE R10, R11, 0x4, R8 ;  /* 0x000000040b0a7825 */ /* 0x001fe400078e0208 */
[----:B------:R-:W0:Y:S03]  /*0c30*/  LDC.64 R8, c[0x0][0x3a8] ;  /* 0x0000ea00ff087b82 */ /* 0x000e260000000a00 */
[----:B------:R-:W2:Y:S01]  /*0c40*/  LDG.E R5, desc[UR6][R10.64] ;  /* 0x000000060a057981 */ /* 0x000ea2000c1e1900 */
[----:B0-----:R-:W-:-:S04]  /*0c50*/  IMAD.WIDE.U32 R8, R13, 0x4, R8 ;  /* 0x000000040d087825 */ /* 0x001fc800078e0008 */
[----:B--2--5:R-:W-:-:S05]  /*0c60*/  FMUL R5, R2, R5 ;  /* 0x0000000502057220 */ /* 0x024fca0000400000 */
[----:B------:R2:W-:Y:S04]  /*0c70*/  REDG.E.ADD.F32.FTZ.RN.STRONG.GPU desc[UR6][R8.64], R5 ;  /* 0x00000005080079a6 */ /* 0x0005e8000c12f306 */
[----:B------:R-:W3:Y:S01]  /*0c80*/  LDG.E R15, desc[UR6][R10.64+0x4] ;  /* 0x000004060a0f7981 */ /* 0x000ee2000c1e1900 */
[----:B------:R-:W-:-:S04]  /*0c90*/  IADD3 R13, P0, PT, R4, R3, RZ ;  /* 0x00000003040d7210 */ /* 0x000fc80007f1e0ff */
[----:B------:R-:W-:Y:S02]  /*0ca0*/  IADD3.X R14, PT, PT, RZ, RZ, RZ, P0, !PT ;  /* 0x000000ffff0e7210 */ /* 0x000fe400007fe4ff */
[----:B-1----:R-:W-:-:S04]  /*0cb0*/  LEA R12, P0, R13, UR4, 0x2 ;  /* 0x000000040d0c7c11 */ /* 0x002fc8000f8010ff */
[----:B------:R-:W-:Y:S01]  /*0cc0*/  LEA.HI.X R13, R13, UR5, R14, 0x2, P0 ;  /* 0x000000050d0d7c11 */ /* 0x000fe200080f140e */
[----:B---3--:R-:W-:-:S05]  /*0cd0*/  FMUL R15, R2, R15 ;  /* 0x0000000f020f7220 */ /* 0x008fca0000400000 */
[----:B------:R2:W-:Y:S03]  /*0ce0*/  REDG.E.ADD.F32.FTZ.RN.STRONG.GPU desc[UR6][R12.64+0x4], R15 ;  /* 0x0000040f0c0079a6 */ /* 0x0005e6000c12f306 */
.L_x_9:
[----:B------:R-:W-:Y:S05]  /*0cf0*/  BSYNC.RECONVERGENT B0 ;  /* 0x0000000000007941 */ /* 0x000fea0003800200 */
.L_x_8:
[----:B------:R-:W-:-:S07]  /*0d00*/  VIADD R3, R3, 0x2 ;  /* 0x0000000203037836 */ /* 0x000fce0000000000 */
.L_x_7:
[----:B------:R-:W-:Y:S02]  /*0d10*/  ISETP.GE.AND P0, PT, R0, RZ, PT ;  /* 0x000000ff0000720c */ /* 0x000fe40003f06270 */
[----:B------:R-:W-:-:S04]  /*0d20*/  LOP3.LUT R7, R7, 0x1, RZ, 0xc0, !PT ;  /* 0x0000000107077812 */ /* 0x000fc800078ec0ff */
[----:B------:R-:W-:-:S13]  /*0d30*/  ISETP.NE.U32.OR P0, PT, R7, 0x1, !P0 ;  /* 0x000000010700780c */ /* 0x000fda0004705470 */
[----:B------:R-:W-:Y:S05]  /*0d40*/  @P0 EXIT ;  /* 0x000000000000094d */ /* 0x000fea0003800000 */
[----:B0-2---:R-:W0:Y:S01]  /*0d50*/  LDC.64 R8, c[0x0][0x3a0] ;  /* 0x0000e800ff087b82 */ /* 0x005e220000000a00 */
[----:B------:R-:W-:-:S05]  /*0d60*/  IADD3 R7, PT, PT, R6, R3, RZ ;  /* 0x0000000306077210 */ /* 0x000fca0007ffe0ff */
[----:B0-----:R-:W-:Y:S02]  /*0d70*/  IMAD.WIDE R6, R7, 0x4, R8 ;  /* 0x0000000407067825 */ /* 0x001fe400078e0208 */
[----:B------:R-:W0:Y:S04]  /*0d80*/  LDC.64 R8, c[0x0][0x3a8] ;  /* 0x0000ea00ff087b82 */ /* 0x000e280000000a00 */
[----:B------:R-:W2:Y:S01]  /*0d90*/  LDG.E R7, desc[UR6][R6.64] ;  /* 0x0000000606077981 */ /* 0x000ea2000c1e1900 */
[----:B-1----:R-:W-:-:S05]  /*0da0*/  IADD3 R5, PT, PT, R4, R3, RZ ;  /* 0x0000000304057210 */ /* 0x002fca0007ffe0ff */
[----:B0-----:R-:W-:-:S04]  /*0db0*/  IMAD.WIDE.U32 R4, R5, 0x4, R8 ;  /* 0x0000000405047825 */ /* 0x001fc800078e0008 */
[----:B--2--5:R-:W-:-:S05]  /*0dc0*/  FMUL R3, R2, R7 ;  /* 0x0000000702037220 */ /* 0x024fca0000400000 */
[----:B------:R-:W-:Y:S01]  /*0dd0*/  REDG.E.ADD.F32.FTZ.RN.STRONG.GPU desc[UR6][R4.64], R3 ;  /* 0x00000003040079a6 */ /* 0x000fe2000c12f306 */
[----:B------:R-:W-:Y:S05]  /*0de0*/  EXIT ;  /* 0x000000000000794d */ /* 0x000fea0003800000 */
.L_x_10:
[----:B------:R-:W-:-:S00]  /*0df0*/  BRA `(.L_x_10) ;  /* 0xfffffffc00fc7947 */ /* 0x000fc0000383ffff */
[----:B------:R-:W-:-:S00]  /*0e00*/  NOP ;  /* 0x0000000000007918 */ /* 0x000fc00000000000 */
[----:B------:R-:W-:-:S00]  /*0e10*/  NOP ;  /* 0x0000000000007918 */ /* 0x000fc00000000000 */
[----:B------:R-:W-:-:S00]  /*0e20*/  NOP ;  /* 0x0000000000007918 */ /* 0x000fc00000000000 */
[----:B------:R-:W-:-:S00]  /*0e30*/  NOP ;  /* 0x0000000000007918 */ /* 0x000fc00000000000 */
[----:B------:R-:W-:-:S00]  /*0e40*/  NOP ;  /* 0x0000000000007918 */ /* 0x000fc00000000000 */
[----:B------:R-:W-:-:S00]  /*0e50*/  NOP ;  /* 0x0000000000007918 */ /* 0x000fc00000000000 */
[----:B------:R-:W-:-:S00]  /*0e60*/  NOP ;  /* 0x0000000000007918 */ /* 0x000fc00000000000 */
[----:B------:R-:W-:-:S00]  /*0e70*/  NOP ;  /* 0x0000000000007918 */ /* 0x000fc00000000000 */
.L_x_174:


//--------------------- .text._Z27roi_pooling_fill_gpu_kerneliiiiPKfPiPfS1_S2_ --------------------------
	.section	.text._Z27roi_pooling_fill_gpu_kerneliiiiPKfPiPfS1_S2_,"ax",@progbits
	.align	128
        .global         _Z27roi_pooling_fill_gpu_kerneliiiiPKfPiPfS1_S2_
        .type           _Z27roi_pooling_fill_gpu_kerneliiiiPKfPiPfS1_S2_,@function
        .size           _Z27roi_pooling_fill_gpu_kerneliiiiPKfPiPfS1_S2_,(.L_x_169 - _Z27roi_pooling_fill_gpu_kerneliiiiPKfPiPfS1_S2_)
        .other          _Z27roi_pooling_fill_gpu_kerneliiiiPKfPiPfS1_S2_,@"STO_CUDA_ENTRY STV_DEFAULT"
_Z27roi_pooling_fill_gpu_kerneliiiiPKfPiPfS1_S2_:
.text._Z27roi_pooling_fill_gpu_kerneliiiiPKfPiPfS1_S2_:
[----:B------:R-:W-:Y:S01]  /*0000*/  LDC R1, c[0x0][0x37c] ;  /* 0x0000df00ff017b82 */ /* 0x000fe20000000800 */
[----:B------:R-:W0:Y:S07]  /*0010*/  S2R R2, SR_TID.X ;  /* 0x0000000000027919 */ /* 0x000e2e0000002100 */
[----:B------:R-:W0:Y:S01]  /*0020*/  S2UR UR6, SR_CTAID.X ;  /* 0x00000000000679c3 */ /* 0x000e220000002500 */
[----:B------:R-:W1:Y:S07]  /*0030*/  LDCU.64 UR4, c[0x0][0x380] ;  /* 0x00007000ff0477ac */ /* 0x000e6e0008000a00 */
[----:B------:R-:W0:Y:S01]  /*0040*/  LDC R3, c[0x0][0x360] ;  /* 0x0000d800ff037b82 */ /* 0x000e220000000800 */
[----:B-1----:R-:W-:Y:S01]  /*0050*/  UIMAD UR4, UR5, UR4, URZ ;  /* 0x00000004050472a4 */ /* 0x002fe2000f8e02ff */
[----:B0-----:R-:W-:-:S05]  /*0060*/  IMAD R2, R3, UR6, R2 ;  /* 0x0000000603027c24 */ /* 0x001fca000f8e0202 */
[----:B------:R-:W-:-:S13]  /*0070*/  ISETP.GE.AND P0, PT, R2, UR4, PT ;  /* 0x0000000402007c0c */ /* 0x000fda000bf06270 */
[----:B------:R-:W-:Y:S05]  /*0080*/  @P0 EXIT ;  /* 0x000000000000094d */ /* 0x000fea0003800000 */
[----:B------:R-:W0:Y:S01]  /*0090*/  LDC.64 R4, c[0x0][0x398] ;  /* 0x0000e600ff047b82 */ /* 0x000e220000000a00 */
[----:B------:R-:W1:Y:S01]  /*00a0*/  LDCU.64 UR6, c[0x0][0x358] ;  /* 0x00006b00ff0677ac */ /* 0x000e620008000a00 */
[----:B------:R-:W2:Y:S01]  /*00b0*/  LDCU UR4, c[0x0][0x38c] ;  /* 0x00007180ff0477ac */ /* 0x000ea20008000800 */
[----:B0-----:R-:W-:-:S06]  /*00c0*/  IMAD.WIDE R4, R2, 0x4, R4 ;  /* 0x0000000402047825 */ /* 0x001fcc00078e0204 */
[----:B-1----:R-:W2:Y:S02]  /*00d0*/  LDG.E R4, desc[UR6][R4.64] ;  /* 0x0000000604047981 */ /* 0x002ea4000c1e1900 */
[----:B--2---:R-:W-:-:S04]  /*00e0*/  VIMNMX R12, PT, PT, R4, UR4, PT ;  /* 0x00000004040c7c48 */ /* 0x004fc8000bfe0100 */
[----:B------:R-:W-:-:S13]  /*00f0*/  ISETP.GE.AND P0, PT, R12, 0x1, PT ;  /* 0x000000010c00780c */ /* 0x000fda0003f06270 */
[----:B------:R-:W-:Y:S05]  /*0100*/  @!P0 EXIT ;  /* 0x000000000000894d */ /* 0x000fea0003800000 */
[C---:B------:R-:W-:Y:S01]  /*0110*/  ISETP.GE.U32.AND P0, PT, R12.reuse, 0x10, PT ;  /* 0x000000100c00780c */ /* 0x040fe20003f06070 */
[----:B------:R-:W-:Y:S01]  /*0120*/  BSSY.RECONVERGENT B0, `(.L_x_11) ;  /* 0x000002f000007945 */ /* 0x000fe20003800200 */
[----:B------:R-:W-:Y:S01]  /*0130*/  LOP3.LUT R20, R12, 0xf, RZ, 0xc0, !PT ;  /* 0x0000000f0c147812 */ /* 0x000fe200078ec0ff */
[----:B------:R-:W-:Y:S01]  /*0140*/  HFMA2 R3, -RZ, RZ, 0, 0 ;  /* 0x00000000ff037431 */ /* 0x000fe200000001ff */
[----:B------:R-:W-:Y:S02]  /*0150*/  MOV R7, RZ ;  /* 0x000000ff00077202 */ /* 0x000fe40000000f00 */
[----:B------:R-:W-:-:S07]  /*0160*/  ISETP.NE.AND P1, PT, R20, RZ, PT ;  /* 0x000000ff1400720c */ /* 0x000fce0003f25270 */
[----:B------:R-:W-:Y:S06]  /*0170*/  @!P0 BRA `(.L_x_12) ;  /* 0x0000000000a48947 */ /* 0x000fec0003800000 */
[----:B------:R-:W-:Y:S01]  /*0180*/  LOP3.LUT R7, R12, 0x7ffffff0, RZ, 0xc0, !PT ;  /* 0x7ffffff00c077812 */ /* 0x000fe200078ec0ff */
[----:B------:R-:W-:Y:S01]  /*0190*/  IMAD.MOV.U32 R0, RZ, RZ, RZ ;  /* 0x000000ffff007224 */ /* 0x000fe200078e00ff */
[----:B------:R-:W-:-:S07]  /*01a0*/  MOV R3, RZ ;  /* 0x000000ff00037202 */ /* 0x000fce0000000f00 */
.L_x_13:
[----:B------:R-:W0:Y:S01]  /*01b0*/  LDC.64 R4, c[0x0][0x3b0] ;  /* 0x0000ec00ff047b82 */ /* 0x000e220000000a00 */
[----:B------:R-:W-:-:S04]  /*01c0*/  IMAD R9, R2, UR4, R0 ;  /* 0x0000000402097c24 */ /* 0x000fc8000f8e0200 */
[----:B0-----:R-:W-:-:S05]  /*01d0*/  IMAD.WIDE R4, R9, 0x4, R4 ;  /* 0x0000000409047825 */ /* 0x001fca00078e0204 */
[----:B------:R-:W2:Y:S04]  /*01e0*/  LDG.E R18, desc[UR6][R4.64] ;  /* 0x0000000604127981 */ /* 0x000ea8000c1e1900 */
[----:B------:R-:W3:Y:S04]  /*01f0*/  LDG.E R19, desc[UR6][R4.64+0x4] ;  /* 0x0000040604137981 */ /* 0x000ee8000c1e1900 */
[----:B------:R-:W4:Y:S04]  /*0200*/  LDG.E R21, desc[UR6][R4.64+0x8] ;  /* 0x0000080604157981 */ /* 0x000f28000c1e1900 */
[----:B------:R-:W5:Y:S04]  /*0210*/  LDG.E R23, desc[UR6][R4.64+0xc] ;  /* 0x00000c0604177981 */ /* 0x000f68000c1e1900 */
        /* <DEDUP_REMOVED lines=11> */
[----:B------:R-:W5:Y:S01]  /*02d0*/  LDG.E R17, desc[UR6][R4.64+0x3c] ;  /* 0x00003c0604117981 */ /* 0x000f62000c1e1900 */
[----:B------:R-:W-:-:S04]  /*02e0*/  IADD3 R0, PT, PT, R0, 0x10, RZ ;  /* 0x0000001000007810 */ /* 0x000fc80007ffe0ff */
[----:B------:R-:W-:Y:S01]  /*02f0*/  ISETP.NE.AND P0, PT, R0, R7, PT ;  /* 0x000000070000720c */ /* 0x000fe20003f05270 */
[----:B--2---:R-:W-:-:S04]  /*0300*/  FADD R18, R18, R3 ;  /* 0x0000000312127221 */ /* 0x004fc80000000000 */
[----:B---3--:R-:W-:-:S04]  /*0310*/  FADD R18, R18, R19 ;  /* 0x0000001312127221 */ /* 0x008fc80000000000 */
[----:B----4-:R-:W-:-:S04]  /*0320*/  FADD R18, R18, R21 ;  /* 0x0000001512127221 */ /* 0x010fc80000000000 */
[----:B-----5:R-:W-:-:S04]  /*0330*/  FADD R18, R18, R23 ;  /* 0x0000001712127221 */ /* 0x020fc80000000000 */
[----:B------:R-:W-:-:S04]  /*0340*/  FADD R18, R18, R25 ;  /* 0x0000001912127221 */ /* 0x000fc80000000000 */
        /* <DEDUP_REMOVED lines=10> */
[----:B------:R-:W-:Y:S01]  /*03f0*/  FADD R3, R8, R17 ;  /* 0x0000001108037221 */ /* 0x000fe20000000000 */
[----:B------:R-:W-:Y:S06]  /*0400*/  @P0 BRA `(.L_x_13) ;  /* 0xfffffffc00680947 */ /* 0x000fec000383ffff */
.L_x_12:
[----:B------:R-:W-:Y:S05]  /*0410*/  BSYNC.RECONVERGENT B0 ;  /* 0x0000000000007941 */ /* 0x000fea0003800200 */
.L_x_11:
[----:B------:R-:W-:Y:S04]  /*0420*/  BSSY.RECONVERGENT B0, `(.L_x_14) ;  /* 0x000003a000007945 */ /* 0x000fe80003800200 */
[----:B------:R-:W-:Y:S05]  /*0430*/  @!P1 BRA `(.L_x_15) ;  /* 0x0000000000e09947 */ /* 0x000fea0003800000 */
[----:B------:R-:W-:Y:S01]  /*0440*/  ISETP.GE.U32.AND P0, PT, R20, 0x8, PT ;  /* 0x000000081400780c */ /* 0x000fe20003f06070 */
[----:B------:R-:W-:Y:S01]  /*0450*/  BSSY.RECONVERGENT B1, `(.L_x_16) ;  /* 0x0000018000017945 */ /* 0x000fe20003800200 */
[----:B------:R-:W-:-:S04]  /*0460*/  LOP3.LUT R6, R12, 0x7, RZ, 0xc0, !PT ;  /* 0x000000070c067812 */ /* 0x000fc800078ec0ff */
[----:B------:R-:W-:-:S07]  /*0470*/  ISETP.NE.AND P1, PT, R6, RZ, PT ;  /* 0x000000ff0600720c */ /* 0x000fce0003f25270 */
[----:B------:R-:W-:Y:S06]  /*0480*/  @!P0 BRA `(.L_x_17) ;  /* 0x0000000000508947 */ /* 0x000fec0003800000 */
        /* <DEDUP_REMOVED lines=10> */
[----:B------:R-:W5:Y:S01]  /*0530*/  LDG.E R21, desc[UR6][R4.64+0x1c] ;  /* 0x00001c0604157981 */ /* 0x000f62000c1e1900 */
[----:B------:R-:W-:Y:S01]  /*0540*/  IADD3 R7, PT, PT, R7, 0x8, RZ ;  /* 0x0000000807077810 */ /* 0x000fe20007ffe0ff */
[----:B--2---:R-:W-:-:S04]  /*0550*/  FADD R0, R3, R0 ;  /* 0x0000000003007221 */ /* 0x004fc80000000000 */
[----:B---3--:R-:W-:-:S04]  /*0560*/  FADD R0, R0, R9 ;  /* 0x0000000900007221 */ /* 0x008fc80000000000 */
[----:B----4-:R-:W-:-:S04]  /*0570*/  FADD R0, R0, R11 ;  /* 0x0000000b00007221 */ /* 0x010fc80000000000 */
[----:B-----5:R-:W-:-:S04]  /*0580*/  FADD R0, R0, R13 ;  /* 0x0000000d00007221 */ /* 0x020fc80000000000 */
[----:B------:R-:W-:-:S04]  /*0590*/  FADD R0, R0, R15 ;  /* 0x0000000f00007221 */ /* 0x000fc80000000000 */
[----:B------:R-:W-:-:S04]  /*05a0*/  FADD R0, R0, R17 ;  /* 0x0000001100007221 */ /* 0x000fc80000000000 */
[----:B------:R-:W-:-:S04]  /*05b0*/  FADD R0, R0, R19 ;  /* 0x0000001300007221 */ /* 0x000fc80000000000 */
[----:B------:R-:W-:-:S07]  /*05c0*/  FADD R3, R0, R21 ;  /* 0x0000001500037221 */ /* 0x000fce0000000000 */
.L_x_17:
[----:B------:R-:W-:Y:S05]  /*05d0*/  BSYNC.RECONVERGENT B1 ;  /* 0x0000000000017941 */ /* 0x000fea0003800200 */
.L_x_16:
        /* <DEDUP_REMOVED lines=12> */
[----:B------:R-:W5:Y:S01]  /*06a0*/  LDG.E R13, desc[UR6][R4.64+0xc] ;  /* 0x00000c06040d7981 */ /* 0x000f62000c1e1900 */
[----:B------:R-:W-:Y:S01]  /*06b0*/  IADD3 R7, PT, PT, R7, 0x4, RZ ;  /* 0x0000000407077810 */ /* 0x000fe20007ffe0ff */
[----:B--2---:R-:W-:-:S04]  /*06c0*/  FADD R6, R3, R6 ;  /* 0x0000000603067221 */ /* 0x004fc80000000000 */
[----:B---3--:R-:W-:-:S04]  /*06d0*/  FADD R6, R6, R9 ;  /* 0x0000000906067221 */ /* 0x008fc80000000000 */
[----:B----4-:R-:W-:-:S04]  /*06e0*/  FADD R6, R6, R11 ;  /* 0x0000000b06067221 */ /* 0x010fc80000000000 */
[----:B-----5:R-:W-:-:S07]  /*06f0*/  FADD R3, R6, R13 ;  /* 0x0000000d06037221 */ /* 0x020fce0000000000 */
.L_x_19:
[----:B------:R-:W-:Y:S05]  /*0700*/  BSYNC.RECONVERGENT B1 ;  /* 0x0000000000017941 */ /* 0x000fea0003800200 */
.L_x_18:
[----:B------:R-:W-:Y:S05]  /*0710*/  @!P1 BRA `(.L_x_15) ;  /* 0x0000000000289947 */ /* 0x000fea0003800000 */
[----:B------:R-:W0:Y:S01]  /*0720*/  LDC.64 R8, c[0x0][0x3b0] ;  /* 0x0000ec00ff087b82 */ /* 0x000e220000000a00 */
[----:B------:R-:W-:-:S07]  /*0730*/  IMAD.MOV.U32 R11, RZ, RZ, RZ ;  /* 0x000000ffff0b7224 */ /* 0x000fce00078e00ff */
.L_x_20:
[----:B------:R-:W-:-:S04]  /*0740*/  IMAD R5, R2, UR4, R7 ;  /* 0x0000000402057c24 */ /* 0x000fc8000f8e0207 */
[----:B0-----:R-:W-:-:S06]  /*0750*/  IMAD.WIDE R4, R5, 0x4, R8 ;  /* 0x0000000405047825 */ /* 0x001fcc00078e0208 */
[----:B------:R-:W2:Y:S01]  /*0760*/  LDG.E R4, desc[UR6][R4.64] ;  /* 0x0000000604047981 */ /* 0x000ea2000c1e1900 */
[----:B------:R-:W-:Y:S02]  /*0770*/  IADD3 R11, PT, PT, R11, 0x1, RZ ;  /* 0x000000010b0b7810 */ /* 0x000fe40007ffe0ff */
[----:B------:R-:W-:Y:S02]  /*0780*/  IADD3 R7, PT, PT, R7, 0x1, RZ ;  /* 0x0000000107077810 */ /* 0x000fe40007ffe0ff */
[----:B------:R-:W-:Y:S01]  /*0790*/  ISETP.NE.AND P0, PT, R11, R0, PT ;  /* 0x000000000b00720c */ /* 0x000fe20003f05270 */
[----:B--2---:R-:W-:-:S12]  /*07a0*/  FADD R3, R4, R3 ;  /* 0x0000000304037221 */ /* 0x004fd80000000000 */
[----:B------:R-:W-:Y:S05]  /*07b0*/  @P0 BRA `(.L_x_20) ;  /* 0xfffffffc00e00947 */ /* 0x000fea000383ffff */
.L_x_15:
[----:B------:R-:W-:Y:S05]  /*07c0*/  BSYNC.RECONVERGENT B0 ;  /* 0x0000000000007941 */ /* 0x000fea0003800200 */
.L_x_14:
[----:B------:R-:W0:Y:S02]  /*07d0*/  LDC R13, c[0x0][0x388] ;  /* 0x0000e200ff0d7b82 */ /* 0x000e240000000800 */
[----:B0-----:R-:W-:-:S13]  /*07e0*/  ISETP.GE.AND P0, PT, R13, 0x1, PT ;  /* 0x000000010d00780c */ /* 0x001fda0003f06270 */
[----:B------:R-:W-:Y:S05]  /*07f0*/  @!P0 BRA `(.L_x_21) ;  /* 0x0000000800308947 */ /* 0x000fea0003800000 */
[C---:B------:R-:W-:Y:S01]  /*0800*/  LOP3.LUT R20, R13.reuse, 0x7ffffff8, RZ, 0xc0, !PT ;  /* 0x7ffffff80d147812 */ /* 0x040fe200078ec0ff */
[----:B------:R-:W-:Y:S01]  /*0810*/  IMAD R19, R2, R13, RZ ;  /* 0x0000000d02137224 */ /* 0x000fe200078e02ff */
[C---:B------:R-:W-:Y:S01]  /*0820*/  LOP3.LUT R18, R13.reuse, 0x7, RZ, 0xc0, !PT ;  /* 0x000000070d127812 */ /* 0x040fe200078ec0ff */
[----:B------:R-:W-:Y:S01]  /*0830*/  UMOV UR4, URZ ;  /* 0x000000ff00047c82 */ /* 0x000fe20008000000 */
[----:B------:R-:W-:Y:S02]  /*0840*/  LOP3.LUT R13, R13, 0x3, RZ, 0xc0, !PT ;  /* 0x000000030d0d7812 */ /* 0x000fe400078ec0ff */
[----:B------:R-:W-:-:S07]  /*0850*/  IADD3 R8, PT, PT, -R20, RZ, RZ ;  /* 0x000000ff14087210 */ /* 0x000fce0007ffe1ff */
.L_x_28:
[----:B0-----:R-:W0:Y:S08]  /*0860*/  LDC.64 R4, c[0x0][0x388] ;  /* 0x0000e200ff047b82 */ /* 0x001e300000000a00 */
[----:B------:R-:W1:Y:S08]  /*0870*/  LDC.64 R10, c[0x0][0x3b0] ;  /* 0x0000ec00ff0a7b82 */ /* 0x000e700000000a00 */
[----:B--2---:R-:W2:Y:S01]  /*0880*/  LDC.64 R6, c[0x0][0x3a8] ;  /* 0x0000ea00ff067b82 */ /* 0x004ea20000000a00 */
[----:B0-----:R-:W-:-:S04]  /*0890*/  IMAD R5, R2, R5, UR4 ;  /* 0x0000000402057e24 */ /* 0x001fc8000f8e0205 */
[----:B-1----:R-:W-:-:S05]  /*08a0*/  IMAD.WIDE R10, R5, 0x4, R10 ;  /* 0x00000004050a7825 */ /* 0x002fca00078e020a */
[----:B------:R-:W3:Y:S01]  /*08b0*/  LDG.E R0, desc[UR6][R10.64] ;  /* 0x000000060a007981 */ /* 0x000ee2000c1e1900 */
[----:B--2---:R-:W-:-:S06]  /*08c0*/  IMAD.WIDE R6, R5, 0x4, R6 ;  /* 0x0000000405067825 */ /* 0x004fcc00078e0206 */
[----:B------:R0:W5:Y:S01]  /*08d0*/  LDG.E R7, desc[UR6][R6.64] ;  /* 0x0000000606077981 */ /* 0x000162000c1e1900 */
[----:B------:R-:W1:Y:S01]  /*08e0*/  MUFU.RCP R14, R3 ;  /* 0x00000003000e7308 */ /* 0x000e620000001000 */
[----:B------:R-:W-:Y:S01]  /*08f0*/  ISETP.GE.U32.AND P2, PT, R4, 0x8, PT ;  /* 0x000000080400780c */ /* 0x000fe20003f46070 */
[----:B------:R-:W-:Y:S01]  /*0900*/  BSSY.RECONVERGENT B0, `(.L_x_22) ;  /* 0x000000c000007945 */ /* 0x000fe20003800200 */
[----:B-1----:R-:W-:-:S04]  /*0910*/  FFMA R5, R14, -R3, 1 ;  /* 0x3f8000000e057423 */ /* 0x002fc80000000803 */
[----:B------:R-:W-:Y:S01]  /*0920*/  FFMA R5, R14, R5, R14 ;  /* 0x000000050e057223 */ /* 0x000fe2000000000e */
[----:B---3--:R-:W-:-:S04]  /*0930*/  FMUL R0, R0, R0 ;  /* 0x0000000000007220 */ /* 0x008fc80000400000 */
[----:B------:R-:W1:Y:S01]  /*0940*/  FCHK P0, R0, R3 ;  /* 0x0000000300007302 */ /* 0x000e620000000000 */
[----:B------:R-:W-:-:S04]  /*0950*/  FFMA R14, R0, R5, RZ ;  /* 0x00000005000e7223 */ /* 0x000fc800000000ff */
[----:B------:R-:W-:-:S04]  /*0960*/  FFMA R4, R14, -R3, R0 ;  /* 0x800000030e047223 */ /* 0x000fc80000000000 */
[----:B------:R-:W-:Y:S01]  /*0970*/  FFMA R5, R5, R4, R14 ;  /* 0x0000000405057223 */ /* 0x000fe2000000000e */
[----:B01----:R-:W-:Y:S06]  /*0980*/  @!P0 BRA `(.L_x_23) ;  /* 0x00000000000c8947 */ /* 0x003fec0003800000 */
[----:B------:R-:W-:-:S07]  /*0990*/  MOV R4, 0x9b0 ;  /* 0x000009b000047802 */ /* 0x000fce0000000f00 */
[----:B-----5:R-:W-:Y:S05]  /*09a0*/  CALL.REL.NOINC `($__internal_0_$__cuda_sm3x_div_rn_noftz_f32_slowpath) ;  /* 0x0000000c007c7944 */ /* 0x020fea0003c00000 */
[----:B------:R-:W-:-:S07]  /*09b0*/  IMAD.MOV.U32 R5, RZ, RZ, R9 ;  /* 0x000000ffff057224 */ /* 0x000fce00078e0009 */
.L_x_23:
[----:B------:R-:W-:Y:S05]  /*09c0*/  BSYNC.RECONVERGENT B0 ;  /* 0x0000000000007941 */ /* 0x000fea0003800200 */
.L_x_22:
[----:B------:R-:W0:Y:S01]  /*09d0*/  LDC R0, c[0x0][0x388] ;  /* 0x0000e200ff007b82 */ /* 0x000e220000000800 */
[----:B------:R1:W-:Y:S01]  /*09e0*/  STG.E desc[UR6][R10.64], R5 ;  /* 0x000000050a007986 */ /* 0x0003e2000c101906 */
[----:B------:R-:W-:Y:S02]  /*09f0*/  HFMA2 R9, -RZ, RZ, 0, 0 ;  /* 0x00000000ff097431 */ /* 0x000fe400000001ff */
[----:B0----5:R-:W-:Y:S01]  /*0a00*/  IMAD R4, R7, R0, RZ ;  /* 0x0000000007047224 */ /* 0x021fe200078e02ff */
[----:B-1----:R-:W-:Y:S06]  /*0a10*/  @!P2 BRA `(.L_x_24) ;  /* 0x0000000000b4a947 */ /* 0x002fec0003800000 */
[----:B------:R-:W-:Y:S01]  /*0a20*/  MOV R15, R19 ;  /* 0x00000013000f7202 */ /* 0x000fe20000000f00 */
[----:B------:R-:W-:Y:S01]  /*0a30*/  IMAD.MOV.U32 R14, RZ, RZ, R8 ;  /* 0x000000ffff0e7224 */ /* 0x000fe200078e0008 */
[----:B------:R-:W-:-:S07]  /*0a40*/  MOV R9, R4 ;  /* 0x0000000400097202 */ /* 0x000fce0000000f00 */
.L_x_25:
[----:B0-----:R-:W0:Y:S08]  /*0a50*/  LDC.64 R10, c[0x0][0x390] ;  /* 0x0000e400ff0a7b82 */ /* 0x001e300000000a00 */
[----:B------:R-:W1:Y:S01]  /*0a60*/  LDC.64 R6, c[0x0][0x3a0] ;  /* 0x0000e800ff067b82 */ /* 0x000e620000000a00 */
[----:B0-----:R-:W-:-:S05]  /*0a70*/  IMAD.WIDE R10, R9, 0x4, R10 ;  /* 0x00000004090a7825 */ /* 0x001fca00078e020a */
[----:B------:R-:W2:Y:S01]  /*0a80*/  LDG.E R16, desc[UR6][R10.64] ;  /* 0x000000060a107981 */ /* 0x000ea2000c1e1900 */
[----:B-1----:R-:W-:-:S05]  /*0a90*/  IMAD.WIDE R6, R15, 0x4, R6 ;  /* 0x000000040f067825 */ /* 0x002fca00078e0206 */
[----:B------:R-:W2:Y:S04]  /*0aa0*/  LDG.E R17, desc[UR6][R6.64] ;  /* 0x0000000606117981 */ /* 0x000ea8000c1e1900 */
[----:B------:R-:W3:Y:S04]  /*0ab0*/  LDG.E R21, desc[UR6][R6.64+0x4] ;  /* 0x0000040606157981 */ /* 0x000ee8000c1e1900 */
[----:B------:R-:W4:Y:S04]  /*0ac0*/  LDG.E R23, desc[UR6][R6.64+0x8] ;  /* 0x0000080606177981 */ /* 0x000f28000c1e1900 */
[----:B------:R-:W5:Y:S01]  /*0ad0*/  LDG.E R25, desc[UR6][R6.64+0xc] ;  /* 0x00000c0606197981 */ /* 0x000f62000c1e1900 */
[----:B--2---:R-:W-:-:S05]  /*0ae0*/  FFMA R17, R16, R5, R17 ;  /* 0x0000000510117223 */ /* 0x004fca0000000011 */
[----:B------:R0:W-:Y:S04]  /*0af0*/  STG.E desc[UR6][R6.64], R17 ;  /* 0x0000001106007986 */ /* 0x0001e8000c101906 */
[----:B------:R-:W3:Y:S04]  /*0b00*/  LDG.E R16, desc[UR6][R10.64+0x4] ;  /* 0x000004060a107981 */ /* 0x000ee8000c1e1900 */
[----:B0-----:R-:W2:Y:S01]  /*0b10*/  LDG.E R17, desc[UR6][R6.64+0x10] ;  /* 0x0000100606117981 */ /* 0x001ea2000c1e1900 */
[----:B---3--:R-:W-:-:S05]  /*0b20*/  FFMA R21, R16, R5, R21 ;  /* 0x0000000510157223 */ /* 0x008fca0000000015 */
[----:B------:R0:W-:Y:S04]  /*0b30*/  STG.E desc[UR6][R6.64+0x4], R21 ;  /* 0x0000041506007986 */ /* 0x0001e8000c101906 */
[----:B------:R-:W4:Y:S04]  /*0b40*/  LDG.E R16, desc[UR6][R10.64+0x8] ;  /* 0x000008060a107981 */ /* 0x000f28000c1e1900 */
[----:B0-----:R-:W3:Y:S01]  /*0b50*/  LDG.E R21, desc[UR6][R6.64+0x14] ;  /* 0x0000140606157981 */ /* 0x001ee2000c1e1900 */
[----:B----4-:R-:W-:-:S05]  /*0b60*/  FFMA R23, R16, R5, R23 ;  /* 0x0000000510177223 */ /* 0x010fca0000000017 */
[----:B------:R0:W-:Y:S04]  /*0b70*/  STG.E desc[UR6][R6.64+0x8], R23 ;  /* 0x0000081706007986 */ /* 0x0001e8000c101906 */
[----:B------:R-:W5:Y:S04]  /*0b80*/  LDG.E R16, desc[UR6][R10.64+0xc] ;  /* 0x00000c060a107981 */ /* 0x000f68000c1e1900 */
[----:B0-----:R-:W4:Y:S01]  /*0b90*/  LDG.E R23, desc[UR6][R6.64+0x18] ;  /* 0x0000180606177981 */ /* 0x001f22000c1e1900 */
[----:B-----5:R-:W-:-:S05]  /*0ba0*/  FFMA R25, R16, R5, R25 ;  /* 0x0000000510197223 */ /* 0x020fca0000000019 */
[----:B------:R0:W-:Y:S04]  /*0bb0*/  STG.E desc[UR6][R6.64+0xc], R25 ;  /* 0x00000c1906007986 */ /* 0x0001e8000c101906 */
[----:B------:R-:W2:Y:S04]  /*0bc0*/  LDG.E R16, desc[UR6][R10.64+0x10] ;  /* 0x000010060a107981 */ /* 0x000ea8000c1e1900 */
[----:B0-----:R-:W5:Y:S01]  /*0bd0*/  LDG.E R25, desc[UR6][R6.64+0x1c] ;  /* 0x00001c0606197981 */ /* 0x001f62000c1e1900 */
[----:B--2---:R-:W-:-:S05]  /*0be0*/  FFMA R17, R16, R5, R17 ;  /* 0x0000000510117223 */ /* 0x004fca0000000011 */
[----:B------:R0:W-:Y:S04]  /*0bf0*/  STG.E desc[UR6][R6.64+0x10], R17 ;  /* 0x0000101106007986 */ /* 0x0001e8000c101906 */
[----:B------:R-:W3:Y:S02]  /*0c00*/  LDG.E R16, desc[UR6][R10.64+0x14] ;  /* 0x000014060a107981 */ /* 0x000ee4000c1e1900 */
[----:B---3--:R-:W-:-:S05]  /*0c10*/  FFMA R21, R16, R5, R21 ;  /* 0x0000000510157223 */ /* 0x008fca0000000015 */
[----:B------:R0:W-:Y:S04]  /*0c20*/  STG.E desc[UR6][R6.64+0x14], R21 ;  /* 0x0000141506007986 */ /* 0x0001e8000c101906 */
[----:B------:R-:W4:Y:S02]  /*0c30*/  LDG.E R16, desc[UR6][R10.64+0x18] ;  /* 0x000018060a107981 */ /* 0x000f24000c1e1900 */
[----:B----4-:R-:W-:-:S05]  /*0c40*/  FFMA R23, R16, R5, R23 ;  /* 0x0000000510177223 */ /* 0x010fca0000000017 */
[----:B------:R0:W-:Y:S04]  /*0c50*/  STG.E desc[UR6][R6.64+0x18], R23 ;  /* 0x0000181706007986 */ /* 0x0001e8000c101906 */
[----:B------:R-:W5:Y:S01]  /*0c60*/  LDG.E R16, desc[UR6][R10.64+0x1c] ;  /* 0x00001c060a107981 */ /* 0x000f62000c1e1900 */
[----:B------:R-:W-:-:S04]  /*0c70*/  IADD3 R14, PT, PT, R14, 0x8, RZ ;  /* 0x000000080e0e7810 */ /* 0x000fc80007ffe0ff */
[----:B------:R-:W-:Y:S02]  /*0c80*/  ISETP.NE.AND P0, PT, R14, RZ, PT ;  /* 0x000000ff0e00720c */ /* 0x000fe40003f05270 */
[----:B------:R-:W-:Y:S02]  /*0c90*/  IADD3 R9, PT, PT, R9, 0x8, RZ ;  /* 0x0000000809097810 */ /* 0x000fe40007ffe0ff */
[----:B------:R-:W-:Y:S01]  /*0ca0*/  IADD3 R15, PT, PT, R15, 0x8, RZ ;  /* 0x000000080f0f7810 */ /* 0x000fe20007ffe0ff */
[----:B-----5:R-:W-:-:S05]  /*0cb0*/  FFMA R25, R16, R5, R25 ;  /* 0x0000000510197223 */ /* 0x020fca0000000019 */
[----:B------:R0:W-:Y:S03]  /*0cc0*/  STG.E desc[UR6][R6.64+0x1c], R25 ;  /* 0x00001c1906007986 */ /* 0x0001e6000c101906 */
[----:B------:R-:W-:Y:S05]  /*0cd0*/  @P0 BRA `(.L_x_25) ;  /* 0xfffffffc005c0947 */ /* 0x000fea000383ffff */
[----:B------:R-:W-:-:S07]  /*0ce0*/  IMAD.MOV.U32 R9, RZ, RZ, R20 ;  /* 0x000000ffff097224 */ /* 0x000fce00078e0014 */
.L_x_24:
[----:B------:R-:W-:-:S13]  /*0cf0*/  ISETP.NE.AND P0, PT, R18, RZ, PT ;  /* 0x000000ff1200720c */ /* 0x000fda0003f05270 */
[----:B------:R-:W-:Y:S05]  /*0d00*/  @!P0 BRA `(.L_x_26) ;  /* 0x0000000000dc8947 */ /* 0x000fea0003800000 */
[----:B0-----:R-:W-:Y:S02]  /*0d10*/  IADD3 R6, PT, PT, R18, -0x1, RZ ;  /* 0xffffffff12067810 */ /* 0x001fe40007ffe0ff */
[----:B------:R-:W-:Y:S02]  /*0d20*/  ISETP.NE.AND P1, PT, R13, RZ, PT ;  /* 0x000000ff0d00720c */ /* 0x000fe40003f25270 */
[----:B------:R-:W-:-:S13]  /*0d30*/  ISETP.GE.U32.AND P0, PT, R6, 0x3, PT ;  /* 0x000000030600780c */ /* 0x000fda0003f06070 */
[----:B------:R-:W-:Y:S05]  /*0d40*/  @!P0 BRA `(.L_x_27) ;  /* 0x00000000005c8947 */ /* 0x000fea0003800000 */
[----:B------:R-:W0:Y:S01]  /*0d50*/  LDC.64 R10, c[0x0][0x390] ;  /* 0x0000e400ff0a7b82 */ /* 0x000e220000000a00 */
[-C--:B------:R-:W-:Y:S02]  /*0d60*/  IADD3 R15, PT, PT, R4, R9.reuse, RZ ;  /* 0x00000009040f7210 */ /* 0x080fe40007ffe0ff */
[----:B------:R-:W-:-:S05]  /*0d70*/  IADD3 R17, PT, PT, R19, R9, RZ ;  /* 0x0000000913117210 */ /* 0x000fca0007ffe0ff */
        /* <DEDUP_REMOVED lines=17> */
[----:B------:R-:W-:Y:S02]  /*0e90*/  VIADD R9, R9, 0x4 ;  /* 0x0000000409097836 */ /* 0x000fe40000000000 */
[----:B-----5:R-:W-:-:S05]  /*0ea0*/  FFMA R23, R14, R5, R23 ;  /* 0x000000050e177223 */ /* 0x020fca0000000017 */
[----:B------:R0:W-:Y:S02]  /*0eb0*/  STG.E desc[UR6][R6.64+0xc], R23 ;  /* 0x00000c1706007986 */ /* 0x0001e4000c101906 */
.L_x_27:
[----:B------:R-:W-:Y:S05]  /*0ec0*/  @!P1 BRA `(.L_x_26) ;  /* 0x00000000006c9947 */ /* 0x000fea0003800000 */
[----:B------:R-:W-:-:S13]  /*0ed0*/  ISETP.NE.AND P0, PT, R13, 0x1, PT ;  /* 0x000000010d00780c */ /* 0x000fda0003f05270 */
[----:B------:R-:W1:Y:S01]  /*0ee0*/  @P0 LDC.64 R10, c[0x0][0x390] ;  /* 0x0000e400ff0a0b82 */ /* 0x000e620000000a00 */
[-C--:B0-----:R-:W-:Y:S02]  /*0ef0*/  @P0 IADD3 R15, PT, PT, R4, R9.reuse, RZ ;  /* 0x00000009040f0210 */ /* 0x081fe40007ffe0ff */
[----:B------:R-:W-:-:S05]  /*0f00*/  @P0 IADD3 R17, PT, PT, R19, R9, RZ ;  /* 0x0000000913110210 */ /* 0x000fca0007ffe0ff */
[----:B------:R-:W0:Y:S01]  /*0f10*/  @P0 LDC.64 R6, c[0x0][0x3a0] ;  /* 0x0000e800ff060b82 */ /* 0x000e220000000a00 */
[----:B-1----:R-:W-:-:S05]  /*0f20*/  @P0 IMAD.WIDE R10, R15, 0x4, R10 ;  /* 0x000000040f0a0825 */ /* 0x002fca00078e020a */
[----:B------:R-:W2:Y:S01]  /*0f30*/  @P0 LDG.E R14, desc[UR6][R10.64] ;  /* 0x000000060a0e0981 */ /* 0x000ea2000c1e1900 */
[----:B0-----:R-:W-:-:S05]  /*0f40*/  @P0 IMAD.WIDE R6, R17, 0x4, R6 ;  /* 0x0000000411060825 */ /* 0x001fca00078e0206 */
[----:B------:R-:W2:Y:S04]  /*0f50*/  @P0 LDG.E R15, desc[UR6][R6.64] ;  /* 0x00000006060f0981 */ /* 0x000ea8000c1e1900 */
[----:B------:R-:W3:Y:S01]  /*0f60*/  @P0 LDG.E R23, desc[UR6][R6.64+0x4] ;  /* 0x0000040606170981 */ /* 0x000ee2000c1e1900 */
[----:B------:R-:W-:-:S13]  /*0f70*/  LOP3.LUT P1, RZ, R0, 0x1, RZ, 0xc0, !PT ;  /* 0x0000000100ff7812 */ /* 0x000fda000782c0ff */
[----:B------:R-:W0:Y:S01]  /*0f80*/  @P1 LDC.64 R16, c[0x0][0x390] ;  /* 0x0000e400ff101b82 */ /* 0x000e220000000a00 */
[----:B--2---:R-:W-:-:S07]  /*0f90*/  @P0 FFMA R21, R14, R5, R15 ;  /* 0x000000050e150223 */ /* 0x004fce000000000f */
[----:B------:R-:W1:Y:S01]  /*0fa0*/  @P1 LDC.64 R14, c[0x0][0x3a0] ;  /* 0x0000e800ff0e1b82 */ /* 0x000e620000000a00 */
[----:B------:R2:W-:Y:S04]  /*0fb0*/  @P0 STG.E desc[UR6][R6.64], R21 ;  /* 0x0000001506000986 */ /* 0x0005e8000c101906 */
[----:B------:R-:W3:Y:S01]  /*0fc0*/  @P0 LDG.E R22, desc[UR6][R10.64+0x4] ;  /* 0x000004060a160981 */ /* 0x000ee2000c1e1900 */
[----:B------:R-:W-:-:S05]  /*0fd0*/  @P0 IADD3 R9, PT, PT, R9, 0x2, RZ ;  /* 0x0000000209090810 */ /* 0x000fca0007ffe0ff */
[----:B------:R-:W-:Y:S01]  /*0fe0*/  @P1 IMAD.IADD R25, R4, 0x1, R9 ;  /* 0x0000000104191824 */ /* 0x000fe200078e0209 */
[----:B------:R-:W-:-:S03]  /*0ff0*/  @P1 IADD3 R9, PT, PT, R19, R9, RZ ;  /* 0x0000000913091210 */ /* 0x000fc60007ffe0ff */
[----:B0-----:R-:W-:-:S04]  /*1000*/  @P1 IMAD.WIDE R16, R25, 0x4, R16 ;  /* 0x0000000419101825 */ /* 0x001fc800078e0210 */
[----:B-1----:R-:W-:-:S04]  /*1010*/  @P1 IMAD.WIDE R14, R9, 0x4, R14 ;  /* 0x00000004090e1825 */ /* 0x002fc800078e020e */
[----:B---3--:R-:W-:-:S05]  /*1020*/  @P0 FFMA R23, R22, R5, R23 ;  /* 0x0000000516170223 */ /* 0x008fca0000000017 */
[----:B------:R2:W-:Y:S04]  /*1030*/  @P0 STG.E desc[UR6][R6.64+0x4], R23 ;  /* 0x0000041706000986 */ /* 0x0005e8000c101906 */
[----:B------:R-:W3:Y:S04]  /*1040*/  @P1 LDG.E R16, desc[UR6][R16.64] ;  /* 0x0000000610101981 */ /* 0x000ee8000c1e1900 */
[----:B------:R-:W3:Y:S02]  /*1050*/  @P1 LDG.E R9, desc[UR6][R14.64] ;  /* 0x000000060e091981 */ /* 0x000ee4000c1e1900 */
[----:B---3--:R-:W-:-:S05]  /*1060*/  @P1 FFMA R9, R16, R5, R9 ;  /* 0x0000000510091223 */ /* 0x008fca0000000009 */
[----:B------:R2:W-:Y:S02]  /*1070*/  @P1 STG.E desc[UR6][R14.64], R9 ;  /* 0x000000090e001986 */ /* 0x0005e4000c101906 */
.L_x_26:
[----:B------:R-:W-:-:S06]  /*1080*/  UIADD3 UR4, UPT, UPT, UR4, 0x1, URZ ;  /* 0x0000000104047890 */ /* 0x000fcc000fffe0ff */
[----:B------:R-:W-:-:S13]  /*1090*/  ISETP.NE.AND P0, PT, R12, UR4, PT ;  /* 0x000000040c007c0c */ /* 0x000fda000bf05270 */
[----:B------:R-:W-:Y:S05]  /*10a0*/  @!P0 EXIT ;  /* 0x000000000000894d */ /* 0x000fea0003800000 */
[----:B------:R-:W-:Y:S05]  /*10b0*/  BRA `(.L_x_28) ;  /* 0xfffffff400e87947 */ /* 0x000fea000383ffff */
.L_x_21:
[C---:B------:R-:W-:Y:S01]  /*10c0*/  ISETP.GE.U32.AND P0, PT, R12.reuse, 0x4, PT ;  /* 0x000000040c00780c */ /* 0x040fe20003f06070 */
[----:B------:R-:W0:Y:S01]  /*10d0*/  LDCU UR4, c[0x0][0x38c] ;  /* 0x00007180ff0477ac */ /* 0x000e220008000800 */
[----:B------:R-:W-:Y:S01]  /*10e0*/  BSSY.RECONVERGENT B0, `(.L_x_29) ;  /* 0x000004e000007945 */ /* 0x000fe20003800200 */
[----:B------:R-:W-:Y:S02]  /*10f0*/  LOP3.LUT R8, R12, 0x3, RZ, 0xc0, !PT ;  /* 0x000000030c087812 */ /* 0x000fe400078ec0ff */
[----:B------:R-:W-:-:S08]  /*1100*/  MOV R7, RZ ;  /* 0x000000ff00077202 */ /* 0x000fd00000000f00 */
[----:B------:R-:W-:Y:S05]  /*1110*/  @!P0 BRA `(.L_x_30) ;  /* 0x0000000400288947 */ /* 0x000fea0003800000 */
[----:B------:R-:W1:Y:S01]  /*1120*/  LDC.64 R10, c[0x0][0x3b0] ;  /* 0x0000ec00ff0a7b82 */ /* 0x000e620000000a00 */
[----:B------:R-:W-:Y:S01]  /*1130*/  LOP3.LUT R7, R12, 0x7ffffffc, RZ, 0xc0, !PT ;  /* 0x7ffffffc0c077812 */ /* 0x000fe200078ec0ff */
[----:B------:R-:W-:-:S07]  /*1140*/  HFMA2 R12, -RZ, RZ, 0, 0 ;  /* 0x00000000ff0c7431 */ /* 0x000fce00000001ff */
.L_x_39:
[----:B0-2---:R-:W-:-:S04]  /*1150*/  IMAD R19, R2, UR4, R12 ;  /* 0x0000000402137c24 */ /* 0x005fc8000f8e020c */
[----:B-1----:R-:W-:-:S05]  /*1160*/  IMAD.WIDE R18, R19, 0x4, R10 ;  /* 0x0000000413127825 */ /* 0x002fca00078e020a */
[----:B------:R-:W2:Y:S01]  /*1170*/  LDG.E R0, desc[UR6][R18.64] ;  /* 0x0000000612007981 */ /* 0x000ea2000c1e1900 */
[----:B------:R-:W0:Y:S01]  /*1180*/  MUFU.RCP R4, R3 ;  /* 0x0000000300047308 */ /* 0x000e220000001000 */
[----:B------:R-:W-:Y:S01]  /*1190*/  VIADD R12, R12, 0x4 ;  /* 0x000000040c0c7836 */ /* 0x000fe20000000000 */
[----:B------:R-:W-:Y:S04]  /*11a0*/  BSSY.RECONVERGENT B1, `(.L_x_31) ;  /* 0x000000e000017945 */ /* 0x000fe80003800200 */
[----:B------:R-:W-:Y:S01]  /*11b0*/  ISETP.NE.AND P2, PT, R12, R7, PT ;  /* 0x000000070c00720c */ /* 0x000fe20003f45270 */
[----:B0-----:R-:W-:Y:S01]  /*11c0*/  FFMA R5, R4, -R3, 1 ;  /* 0x3f80000004057423 */ /* 0x001fe20000000803 */
[----:B--2---:R-:W-:-:S03]  /*11d0*/  FMUL R9, R0, R0 ;  /* 0x0000000000097220 */ /* 0x004fc60000400000 */
[----:B------:R-:W-:Y:S01]  /*11e0*/  FFMA R0, R4, R5, R4 ;  /* 0x0000000504007223 */ /* 0x000fe20000000004 */
[----:B------:R-:W0:Y:S03]  /*11f0*/  FCHK P0, R9, R3 ;  /* 0x0000000309007302 */ /* 0x000e260000000000 */
[----:B------:R-:W-:-:S04]  /*1200*/  FFMA R4, R0, R9, RZ ;  /* 0x0000000900047223 */ /* 0x000fc800000000ff */
[----:B------:R-:W-:-:S04]  /*1210*/  FFMA R5, R4, -R3, R9 ;  /* 0x8000000304057223 */ /* 0x000fc80000000009 */
[----:B------:R-:W-:Y:S01]  /*1220*/  FFMA R5, R0, R5, R4 ;  /* 0x0000000500057223 */ /* 0x000fe20000000004 */
[----:B0-----:R-:W-:Y:S06]  /*1230*/  @!P0 BRA `(.L_x_32) ;  /* 0x0000000000108947 */ /* 0x001fec0003800000 */
[----:B------:R-:W-:Y:S02]  /*1240*/  MOV R0, R9 ;  /* 0x0000000900007202 */ /* 0x000fe40000000f00 */
[----:B------:R-:W-:-:S07]  /*1250*/  MOV R4, 0x1270 ;  /* 0x0000127000047802 */ /* 0x000fce0000000f00 */
[----:B------:R-:W-:Y:S05]  /*1260*/  CALL.REL.NOINC `($__internal_0_$__cuda_sm3x_div_rn_noftz_f32_slowpath) ;  /* 0x00000004004c7944 */ /* 0x000fea0003c00000 */
[----:B------:R-:W-:-:S07]  /*1270*/  MOV R5, R9 ;  /* 0x0000000900057202 */ /* 0x000fce0000000f00 */
.L_x_32:
[----:B------:R-:W-:Y:S05]  /*1280*/  BSYNC.RECONVERGENT B1 ;  /* 0x0000000000017941 */ /* 0x000fea0003800200 */
.L_x_31:
[----:B------:R-:W2:Y:S01]  /*1290*/  LDG.E R0, desc[UR6][R18.64+0x4] ;  /* 0x0000040612007981 */ /* 0x000ea2000c1e1900 */
[----:B------:R-:W0:Y:S01]  /*12a0*/  MUFU.RCP R4, R3 ;  /* 0x0000000300047308 */ /* 0x000e220000001000 */
[----:B------:R-:W-:Y:S02]  /*12b0*/  BSSY.RECONVERGENT B1, `(.L_x_33) ;  /* 0x000000d000017945 */ /* 0x000fe40003800200 */
[----:B------:R1:W-:Y:S01]  /*12c0*/  STG.E desc[UR6][R18.64], R5 ;  /* 0x0000000512007986 */ /* 0x0003e2000c101906 */
[----:B0-----:R-:W-:Y:S01]  /*12d0*/  FFMA R9, R4, -R3, 1 ;  /* 0x3f80000004097423 */ /* 0x001fe20000000803 */
[----:B--2---:R-:W-:-:S03]  /*12e0*/  FMUL R13, R0, R0 ;  /* 0x00000000000d7220 */ /* 0x004fc60000400000 */
[----:B------:R-:W-:Y:S01]  /*12f0*/  FFMA R0, R4, R9, R4 ;  /* 0x0000000904007223 */ /* 0x000fe20000000004 */
[----:B------:R-:W0:Y:S03]  /*1300*/  FCHK P0, R13, R3 ;  /* 0x000000030d007302 */ /* 0x000e260000000000 */
[----:B------:R-:W-:-:S04]  /*1310*/  FFMA R4, R0, R13, RZ ;  /* 0x0000000d00047223 */ /* 0x000fc800000000ff */
[----:B------:R-:W-:-:S04]  /*1320*/  FFMA R9, R4, -R3, R13 ;  /* 0x8000000304097223 */ /* 0x000fc8000000000d */
[----:B------:R-:W-:Y:S01]  /*1330*/  FFMA R9, R0, R9, R4 ;  /* 0x0000000900097223 */ /* 0x000fe20000000004 */
[----:B01----:R-:W-:Y:S06]  /*1340*/  @!P0 BRA `(.L_x_34) ;  /* 0x00000000000c8947 */ /* 0x003fec0003800000 */
[----:B------:R-:W-:Y:S02]  /*1350*/  MOV R0, R13 ;  /* 0x0000000d00007202 */ /* 0x000fe40000000f00 */
[----:B------:R-:W-:-:S07]  /*1360*/  MOV R4, 0x1380 ;  /* 0x0000138000047802 */ /* 0x000fce0000000f00 */
[----:B------:R-:W-:Y:S05]  /*1370*/  CALL.REL.NOINC `($__internal_0_$__cuda_sm3x_div_rn_noftz_f32_slowpath) ;  /* 0x0000000400087944 */ /* 0x000fea0003c00000 */
.L_x_34:
[----:B------:R-:W-:Y:S05]  /*1380*/  BSYNC.RECONVERGENT B1 ;  /* 0x0000000000017941 */ /* 0x000fea0003800200 */
.L_x_33:
        /* <DEDUP_REMOVED lines=12> */
[----:B------:R-:W-:Y:S01]  /*1450*/  IMAD.MOV.U32 R0, RZ, RZ, R13 ;  /* 0x000000ffff007224 */ /* 0x000fe200078e000d */
[----:B------:R-:W-:-:S07]  /*1460*/  MOV R4, 0x1480 ;  /* 0x0000148000047802 */ /* 0x000fce0000000f00 */
[----:B------:R-:W-:Y:S05]  /*1470*/  CALL.REL.NOINC `($__internal_0_$__cuda_sm3x_div_rn_noftz_f32_slowpath) ;  /* 0x0000000000c87944 */ /* 0x000fea0003c00000 */
[----:B------:R-:W-:-:S07]  /*1480*/  MOV R5, R9 ;  /* 0x0000000900057202 */ /* 0x000fce0000000f00 */
.L_x_36:
[----:B------:R-:W-:Y:S05]  /*1490*/  BSYNC.RECONVERGENT B1 ;  /* 0x0000000000017941 */ /* 0x000fea0003800200 */
.L_x_35:
        /* <DEDUP_REMOVED lines=15> */
.L_x_38:
[----:B------:R-:W-:Y:S05]  /*1590*/  BSYNC.RECONVERGENT B1 ;  /* 0x0000000000017941 */ /* 0x000fea0003800200 */
.L_x_37:
[----:B------:R2:W-:Y:S01]  /*15a0*/  STG.E desc[UR6][R18.64+0xc], R9 ;  /* 0x00000c0912007986 */ /* 0x0005e2000c101906 */
[----:B------:R-:W-:Y:S05]  /*15b0*/  @P2 BRA `(.L_x_39) ;  /* 0xfffffff800e42947 */ /* 0x000fea000383ffff */
.L_x_30:
[----:B0-----:R-:W-:Y:S05]  /*15c0*/  BSYNC.RECONVERGENT B0 ;  /* 0x0000000000007941 */ /* 0x001fea0003800200 */
.L_x_29:
[----:B------:R-:W-:-:S13]  /*15d0*/  ISETP.NE.AND P0, PT, R8, RZ, PT ;  /* 0x000000ff0800720c */ /* 0x000fda0003f05270 */
[----:B------:R-:W-:Y:S05]  /*15e0*/  @!P0 EXIT ;  /* 0x000000000000894d */ /* 0x000fea0003800000 */
[----:B------:R-:W0:Y:S01]  /*15f0*/  LDC.64 R12, c[0x0][0x3b0] ;  /* 0x0000ec00ff0c7b82 */ /* 0x000e220000000a00 */
[----:B--2---:R-:W-:Y:S01]  /*1600*/  HFMA2 R19, -RZ, RZ, 0, 0 ;  /* 0x00000000ff137431 */ /* 0x004fe200000001ff */
[----:B------:R-:W1:Y:S06]  /*1610*/  LDCU UR4, c[0x0][0x38c] ;  /* 0x00007180ff0477ac */ /* 0x000e6c0008000800 */
.L_x_42:
[----:B-12---:R-:W-:-:S04]  /*1620*/  IMAD R11, R2, UR4, R7 ;  /* 0x00000004020b7c24 */ /* 0x006fc8000f8e0207 */
[----:B0-----:R-:W-:-:S05]  /*1630*/  IMAD.WIDE R10, R11, 0x4, R12 ;  /* 0x000000040b0a7825 */ /* 0x001fca00078e020c */
        /* <DEDUP_REMOVED lines=17> */
.L_x_41:
[----:B------:R-:W-:Y:S05]  /*1750*/  BSYNC.RECONVERGENT B0 ;  /* 0x0000000000007941 */ /* 0x000fea0003800200 */
.L_x_40:
[----:B------:R2:W-:Y:S01]  /*1760*/  STG.E desc[UR6][R10.64], R5 ;  /* 0x000000050a007986 */ /* 0x0005e2000c101906 */
[----:B------:R-:W-:Y:S01]  /*1770*/  IADD3 R7, PT, PT, R7, 0x1, RZ ;  /* 0x0000000107077810 */ /* 0x000fe20007ffe0ff */
[----:B------:R-:W-:Y:S06]  /*1780*/  @P2 BRA `(.L_x_42) ;  /* 0xfffffffc00a42947 */ /* 0x000fec000383ffff */
[----:B------:R-:W-:Y:S05]  /*1790*/  EXIT ;  /* 0x000000000000794d */ /* 0x000fea0003800000 */
        .weak           $__internal_0_$__cuda_sm3x_div_rn_noftz_f32_slowpath
        .type           $__internal_0_$__cuda_sm3x_div_rn_noftz_f32_slowpath,@function
        .size           $__internal_0_$__cuda_sm3x_div_rn_noftz_f32_slowpath,(.L_x_169 - $__internal_0_$__cuda_sm3x_div_rn_noftz_f32_slowpath)
$__internal_0_$__cuda_sm3x_div_rn_noftz_f32_slowpath:
[----:B------:R-:W-:Y:S01]  /*17a0*/  SHF.R.U32.HI R5, RZ, 0x17, R3 ;  /* 0x00000017ff057819 */ /* 0x000fe20000011603 */
[----:B------:R-:W-:Y:S01]  /*17b0*/  BSSY.RECONVERGENT B2, `(.L_x_43) ;  /* 0x0000065000027945 */ /* 0x000fe20003800200 */
[----:B------:R-:W-:Y:S02]  /*17c0*/  SHF.R.U32.HI R9, RZ, 0x17, R0 ;  /* 0x00000017ff097819 */ /* 0x000fe40000011600 */
[----:B------:R-:W-:Y:S02]  /*17d0*/  LOP3.LUT R5, R5, 0xff, RZ, 0xc0, !PT ;  /* 0x000000ff05057812 */ /* 0x000fe400078ec0ff */
[----:B------:R-:W-:Y:S02]  /*17e0*/  LOP3.LUT R9, R9, 0xff, RZ, 0xc0, !PT ;  /* 0x000000ff09097812 */ /* 0x000fe400078ec0ff */
[----:B------:R-:W-:Y:S01]  /*17f0*/  MOV R15, R3 ;  /* 0x00000003000f7202 */ /* 0x000fe20000000f00 */
[----:B------:R-:W-:Y:S01]  /*1800*/  VIADD R6, R5, 0xffffffff ;  /* 0xffffffff05067836 */ /* 0x000fe20000000000 */
[----:B------:R-:W-:-:S04]  /*1810*/  IADD3 R14, PT, PT, R9, -0x1, RZ ;  /* 0xffffffff090e7810 */ /* 0x000fc80007ffe0ff */
[----:B------:R-:W-:-:S04]  /*1820*/  ISETP.GT.U32.AND P0, PT, R6, 0xfd, PT ;  /* 0x000000fd0600780c */ /* 0x000fc80003f04070 */
[----:B------:R-:W-:-:S13]  /*1830*/  ISETP.GT.U32.OR P0, PT, R14, 0xfd, P0 ;  /* 0x000000fd0e00780c */ /* 0x000fda0000704470 */
[----:B------:R-:W-:Y:S01]  /*1840*/  @!P0 MOV R6, RZ ;  /* 0x000000ff00068202 */ /* 0x000fe20000000f00 */
[----:B------:R-:W-:Y:S06]  /*1850*/  @!P0 BRA `(.L_x_44) ;  /* 0x0000000000648947 */ /* 0x000fec0003800000 */
[----:B------:R-:W-:Y:S02]  /*1860*/  FSETP.GTU.FTZ.AND P0, PT, |R0|, +INF , PT ;  /* 0x7f8000000000780b */ /* 0x000fe40003f1c200 */
[----:B------:R-:W-:-:S04]  /*1870*/  FSETP.GTU.FTZ.AND P1, PT, |R3|, +INF , PT ;  /* 0x7f8000000300780b */ /* 0x000fc80003f3c200 */
[----:B------:R-:W-:-:S13]  /*1880*/  PLOP3.LUT P0, PT, P0, P1, PT, 0xf8, 0x8f ;  /* 0x00000000008f781c */ /* 0x000fda0000703f70 */
[----:B------:R-:W-:Y:S05]  /*1890*/  @P0 BRA `(.L_x_45) ;  /* 0x0000000400540947 */ /* 0x000fea0003800000 */
[----:B------:R-:W-:-:S13]  /*18a0*/  LOP3.LUT P0, RZ, R15, 0x7fffffff, R0, 0xc8, !PT ;  /* 0x7fffffff0fff7812 */ /* 0x000fda000780c800 */
[----:B------:R-:W-:Y:S05]  /*18b0*/  @!P0 BRA `(.L_x_46) ;  /* 0x0000000400448947 */ /* 0x000fea0003800000 */
[C---:B------:R-:W-:Y:S02]  /*18c0*/  FSETP.NEU.FTZ.AND P3, PT, |R0|.reuse, +INF , PT ;  /* 0x7f8000000000780b */ /* 0x040fe40003f7d200 */
[----:B------:R-:W-:Y:S02]  /*18d0*/  FSETP.NEU.FTZ.AND P1, PT, |R3|, +INF , PT ;  /* 0x7f8000000300780b */ /* 0x000fe40003f3d200 */
[----:B------:R-:W-:-:S11]  /*18e0*/  FSETP.NEU.FTZ.AND P0, PT, |R0|, +INF , PT ;  /* 0x7f8000000000780b */ /* 0x000fd60003f1d200 */
[----:B------:R-:W-:Y:S05]  /*18f0*/  @!P1 BRA !P3, `(.L_x_46) ;  /* 0x0000000400349947 */ /* 0x000fea0005800000 */
[----:B------:R-:W-:-:S04]  /*1900*/  LOP3.LUT P3, RZ, R0, 0x7fffffff, RZ, 0xc0, !PT ;  /* 0x7fffffff00ff7812 */ /* 0x000fc8000786c0ff */
[----:B------:R-:W-:-:S13]  /*1910*/  PLOP3.LUT P1, PT, P1, P3, PT, 0x2f, 0xf2 ;  /* 0x0000000000f2781c */ /* 0x000fda0000f26577 */
[----:B------:R-:W-:Y:S05]  /*1920*/  @P1 BRA `(.L_x_47) ;  /* 0x0000000400201947 */ /* 0x000fea0003800000 */
[----:B------:R-:W-:-:S04]  /*1930*/  LOP3.LUT P1, RZ, R15, 0x7fffffff, RZ, 0xc0, !PT ;  /* 0x7fffffff0fff7812 */ /* 0x000fc8000782c0ff */
[----:B------:R-:W-:-:S13]  /*1940*/  PLOP3.LUT P0, PT, P0, P1, PT, 0x2f, 0xf2 ;  /* 0x0000000000f2781c */ /* 0x000fda0000702577 */
[----:B------:R-:W-:Y:S05]  /*1950*/  @P0 BRA `(.L_x_48) ;  /* 0x0000000400080947 */ /* 0x000fea0003800000 */
[----:B------:R-:W-:-:S04]  /*1960*/  IADD3 R6, PT, PT, R9, -0x1, RZ ;  /* 0xffffffff09067810 */ /* 0x000fc80007ffe0ff */
[----:B------:R-:W-:Y:S01]  /*1970*/  ISETP.GE.AND P0, PT, R6, RZ, PT ;  /* 0x000000ff0600720c */ /* 0x000fe20003f06270 */
[----:B------:R-:W-:-:S05]  /*1980*/  VIADD R6, R5, 0xffffffff ;  /* 0xffffffff05067836 */ /* 0x000fca0000000000 */
[----:B------:R-:W-:-:S07]  /*1990*/  ISETP.GE.AND P1, PT, R6, RZ, PT ;  /* 0x000000ff0600720c */ /* 0x000fce0003f26270 */
[----:B------:R-:W-:Y:S01]  /*19a0*/  @P0 MOV R6, RZ ;  /* 0x000000ff00060202 */ /* 0x000fe20000000f00 */
[----:B------:R-:W-:Y:S01]  /*19b0*/  @!P0 FFMA R0, R0, 1.84467440737095516160e+19, RZ ;  /* 0x5f80000000008823 */ /* 0x000fe200000000ff */
[----:B------:R-:W-:-:S04]  /*19c0*/  @!P0 MOV R6, 0xffffffc0 ;  /* 0xffffffc000068802 */ /* 0x000fc80000000f00 */
[----:B------:R-:W-:Y:S01]  /*19d0*/  @!P1 FFMA R15, R3, 1.84467440737095516160e+19, RZ ;  /* 0x5f800000030f9823 */ /* 0x000fe200000000ff */
[----:B------:R-:W-:-:S07]  /*19e0*/  @!P1 IADD3 R6, PT, PT, R6, 0x40, RZ ;  /* 0x0000004006069810 */ /* 0x000fce0007ffe0ff */
.L_x_44:
[----:B------:R-:W-:Y:S01]  /*19f0*/  LEA R14, R5, 0xc0800000, 0x17 ;  /* 0xc0800000050e7811 */ /* 0x000fe200078eb8ff */
[----:B------:R-:W-:Y:S01]  /*1a00*/  VIADD R9, R9, 0xffffff81 ;  /* 0xffffff8109097836 */ /* 0x000fe20000000000 */
[----:B------:R-:W-:Y:S02]  /*1a10*/  BSSY.RECONVERGENT B3, `(.L_x_49) ;  /* 0x0000035000037945 */ /* 0x000fe40003800200 */
[----:B------:R-:W-:Y:S01]  /*1a20*/  IADD3 R21, PT, PT, -R14, R15, RZ ;  /* 0x0000000f0e157210 */ /* 0x000fe20007ffe1ff */
[C---:B------:R-:W-:Y:S01]  /*1a30*/  IMAD R0, R9.reuse, -0x800000, R0 ;  /* 0xff80000009007824 */ /* 0x040fe200078e0200 */
[----:B------:R-:W-:Y:S02]  /*1a40*/  IADD3 R9, PT, PT, R9, 0x7f, -R5 ;  /* 0x0000007f09097810 */ /* 0x000fe40007ffe805 */
[----:B------:R-:W0:Y:S01]  /*1a50*/  MUFU.RCP R14, R21 ;  /* 0x00000015000e7308 */ /* 0x000e220000001000 */
[----:B------:R-:W-:Y:S01]  /*1a60*/  FADD.FTZ R15, -R21, -RZ ;  /* 0x800000ff150f7221 */ /* 0x000fe20000010100 */
[----:B------:R-:W-:-:S03]  /*1a70*/  IADD3 R9, PT, PT, R9, R6, RZ ;  /* 0x0000000609097210 */ /* 0x000fc60007ffe0ff */
[----:B0-----:R-:W-:-:S04]  /*1a80*/  FFMA R17, R14, R15, 1 ;  /* 0x3f8000000e117423 */ /* 0x001fc8000000000f */
[----:B------:R-:W-:-:S04]  /*1a90*/  FFMA R17, R14, R17, R14 ;  /* 0x000000110e117223 */ /* 0x000fc8000000000e */
[----:B------:R-:W-:-:S04]  /*1aa0*/  FFMA R14, R0, R17, RZ ;  /* 0x00000011000e7223 */ /* 0x000fc800000000ff */
[----:B------:R-:W-:-:S04]  /*1ab0*/  FFMA R16, R15, R14, R0 ;  /* 0x0000000e0f107223 */ /* 0x000fc80000000000 */
[----:B------:R-:W-:-:S04]  /*1ac0*/  FFMA R16, R17, R16, R14 ;  /* 0x0000001011107223 */ /* 0x000fc8000000000e */
[----:B------:R-:W-:-:S04]  /*1ad0*/  FFMA R15, R15, R16, R0 ;  /* 0x000000100f0f7223 */ /* 0x000fc80000000000 */
[----:B------:R-:W-:-:S05]  /*1ae0*/  FFMA R0, R17, R15, R16 ;  /* 0x0000000f11007223 */ /* 0x000fca0000000010 */
[----:B------:R-:W-:-:S04]  /*1af0*/  SHF.R.U32.HI R5, RZ, 0x17, R0 ;  /* 0x00000017ff057819 */ /* 0x000fc80000011600 */
[----:B------:R-:W-:-:S04]  /*1b00*/  LOP3.LUT R6, R5, 0xff, RZ, 0xc0, !PT ;  /* 0x000000ff05067812 */ /* 0x000fc800078ec0ff */
[----:B------:R-:W-:-:S04]  /*1b10*/  IADD3 R5, PT, PT, R6, R9, RZ ;  /* 0x0000000906057210 */ /* 0x000fc80007ffe0ff */
[----:B------:R-:W-:-:S04]  /*1b20*/  IADD3 R6, PT, PT, R5, -0x1, RZ ;  /* 0xffffffff05067810 */ /* 0x000fc80007ffe0ff */
[----:B------:R-:W-:-:S13]  /*1b30*/  ISETP.GE.U32.AND P0, PT, R6, 0xfe, PT ;  /* 0x000000fe0600780c */ /* 0x000fda0003f06070 */
[----:B------:R-:W-:Y:S05]  /*1b40*/  @!P0 BRA `(.L_x_50) ;  /* 0x0000000000808947 */ /* 0x000fea0003800000 */
[----:B------:R-:W-:-:S13]  /*1b50*/  ISETP.GT.AND P0, PT, R5, 0xfe, PT ;  /* 0x000000fe0500780c */ /* 0x000fda0003f04270 */
[----:B------:R-:W-:Y:S05]  /*1b60*/  @P0 BRA `(.L_x_51) ;  /* 0x00000000006c0947 */ /* 0x000fea0003800000 */
[----:B------:R-:W-:-:S13]  /*1b70*/  ISETP.GE.AND P0, PT, R5, 0x1, PT ;  /* 0x000000010500780c */ /* 0x000fda0003f06270 */
[----:B------:R-:W-:Y:S05]  /*1b80*/  @P0 BRA `(.L_x_52) ;  /* 0x0000000000740947 */ /* 0x000fea0003800000 */
[----:B------:R-:W-:Y:S02]  /*1b90*/  ISETP.GE.AND P0, PT, R5, -0x18, PT ;  /* 0xffffffe80500780c */ /* 0x000fe40003f06270 */
[----:B------:R-:W-:-:S11]  /*1ba0*/  LOP3.LUT R0, R0, 0x80000000, RZ, 0xc0, !PT ;  /* 0x8000000000007812 */ /* 0x000fd600078ec0ff */
[----:B------:R-:W-:Y:S05]  /*1bb0*/  @!P0 BRA `(.L_x_52) ;  /* 0x0000000000688947 */ /* 0x000fea0003800000 */
[CCC-:B------:R-:W-:Y:S01]  /*1bc0*/  FFMA.RZ R6, R17.reuse, R15.reuse, R16.reuse ;  /* 0x0000000f11067223 */ /* 0x1c0fe2000000c010 */
[CCC-:B------:R-:W-:Y:S01]  /*1bd0*/  FFMA.RP R9, R17.reuse, R15.reuse, R16.reuse ;  /* 0x0000000f11097223 */ /* 0x1c0fe20000008010 */
[----:B------:R-:W-:Y:S01]  /*1be0*/  FFMA.RM R16, R17, R15, R16 ;  /* 0x0000000f11107223 */ /* 0x000fe20000004010 */
[C---:B------:R-:W-:Y:S02]  /*1bf0*/  IADD3 R14, PT, PT, R5.reuse, 0x20, RZ ;  /* 0x00000020050e7810 */ /* 0x040fe40007ffe0ff */
[----:B------:R-:W-:Y:S02]  /*1c00*/  LOP3.LUT R6, R6, 0x7fffff, RZ, 0xc0, !PT ;  /* 0x007fffff06067812 */ /* 0x000fe400078ec0ff */
[C---:B------:R-:W-:Y:S02]  /*1c10*/  ISETP.NE.AND P3, PT, R5.reuse, RZ, PT ;  /* 0x000000ff0500720c */ /* 0x040fe40003f65270 */
[----:B------:R-:W-:Y:S02]  /*1c20*/  LOP3.LUT R15, R6, 0x800000, RZ, 0xfc, !PT ;  /* 0x00800000060f7812 */ /* 0x000fe400078efcff */
[----:B------:R-:W-:Y:S01]  /*1c30*/  ISETP.NE.AND P1, PT, R5, RZ, PT ;  /* 0x000000ff0500720c */ /* 0x000fe20003f25270 */
[----:B------:R-:W-:Y:S01]  /*1c40*/  IMAD.MOV R5, RZ, RZ, -R5 ;  /* 0x000000ffff057224 */ /* 0x000fe200078e0a05 */
[----:B------:R-:W-:-:S02]  /*1c50*/  SHF.L.U32 R14, R15, R14, RZ ;  /* 0x0000000e0f0e7219 */ /* 0x000fc400000006ff */
[----:B------:R-:W-:Y:S02]  /*1c60*/  FSETP.NEU.FTZ.AND P0, PT, R9, R16, PT ;  /* 0x000000100900720b */ /* 0x000fe40003f1d000 */
[----:B------:R-:W-:Y:S02]  /*1c70*/  SEL R6, R5, RZ, P3 ;  /* 0x000000ff05067207 */ /* 0x000fe40001800000 */
[----:B------:R-:W-:Y:S02]  /*1c80*/  ISETP.NE.AND P1, PT, R14, RZ, P1 ;  /* 0x000000ff0e00720c */ /* 0x000fe40000f25270 */
[----:B------:R-:W-:Y:S02]  /*1c90*/  SHF.R.U32.HI R6, RZ, R6, R15 ;  /* 0x00000006ff067219 */ /* 0x000fe4000001160f */
[----:B------:R-:W-:Y:S02]  /*1ca0*/  PLOP3.LUT P0, PT, P0, P1, PT, 0xf8, 0x8f ;  /* 0x00000000008f781c */ /* 0x000fe40000703f70 */
[----:B------:R-:W-:-:S02]  /*1cb0*/  SHF.R.U32.HI R5, RZ, 0x1, R6 ;  /* 0x00000001ff057819 */ /* 0x000fc40000011606 */
[----:B------:R-:W-:-:S04]  /*1cc0*/  SEL R14, RZ, 0x1, !P0 ;  /* 0x00000001ff0e7807 */ /* 0x000fc80004000000 */
[----:B------:R-:W-:-:S04]  /*1cd0*/  LOP3.LUT R9, R14, 0x1, R5, 0xf8, !PT ;  /* 0x000000010e097812 */ /* 0x000fc800078ef805 */
[----:B------:R-:W-:-:S04]  /*1ce0*/  LOP3.LUT R6, R9, R6, RZ, 0xc0, !PT ;  /* 0x0000000609067212 */ /* 0x000fc800078ec0ff */
[----:B------:R-:W-:-:S04]  /*1cf0*/  IADD3 R5, PT, PT, R5, R6, RZ ;  /* 0x0000000605057210 */ /* 0x000fc80007ffe0ff */
[----:B------:R-:W-:Y:S01]  /*1d00*/  LOP3.LUT R0, R5, R0, RZ, 0xfc, !PT ;  /* 0x0000000005007212 */ /* 0x000fe200078efcff */
[----:B------:R-:W-:Y:S06]  /*1d10*/  BRA `(.L_x_52) ;  /* 0x0000000000107947 */ /* 0x000fec0003800000 */
.L_x_51:
[----:B------:R-:W-:-:S04]  /*1d20*/  LOP3.LUT R0, R0, 0x80000000, RZ, 0xc0, !PT ;  /* 0x8000000000007812 */ /* 0x000fc800078ec0ff */
[----:B------:R-:W-:Y:S01]  /*1d30*/  LOP3.LUT R0, R0, 0x7f800000, RZ, 0xfc, !PT ;  /* 0x7f80000000007812 */ /* 0x000fe200078efcff */
[----:B------:R-:W-:Y:S06]  /*1d40*/  BRA `(.L_x_52) ;  /* 0x0000000000047947 */ /* 0x000fec0003800000 */
.L_x_50:
[----:B------:R-:W-:-:S07]  /*1d50*/  LEA R0, R9, R0, 0x17 ;  /* 0x0000000009007211 */ /* 0x000fce00078eb8ff */
.L_x_52:
[----:B------:R-:W-:Y:S05]  /*1d60*/  BSYNC.RECONVERGENT B3 ;  /* 0x0000000000037941 */ /* 0x000fea0003800200 */
.L_x_49:
[----:B------:R-:W-:Y:S05]  /*1d70*/  BRA `(.L_x_53) ;  /* 0x0000000000207947 */ /* 0x000fea0003800000 */
.L_x_48:
[----:B------:R-:W-:-:S04]  /*1d80*/  LOP3.LUT R0, R15, 0x80000000, R0, 0x48, !PT ;  /* 0x800000000f007812 */ /* 0x000fc800078e4800 */
[----:B------:R-:W-:Y:S01]  /*1d90*/  LOP3.LUT R0, R0, 0x7f800000, RZ, 0xfc, !PT ;  /* 0x7f80000000007812 */ /* 0x000fe200078efcff */
[----:B------:R-:W-:Y:S06]  /*1da0*/  BRA `(.L_x_53) ;  /* 0x0000000000147947 */ /* 0x000fec0003800000 */
.L_x_47:
[----:B------:R-:W-:Y:S01]  /*1db0*/  LOP3.LUT R0, R15, 0x80000000, R0, 0x48, !PT ;  /* 0x800000000f007812 */ /* 0x000fe200078e4800 */
[----:B------:R-:W-:Y:S06]  /*1dc0*/  BRA `(.L_x_53) ;  /* 0x00000000000c7947 */ /* 0x000fec0003800000 */
.L_x_46:
[----:B------:R-:W0:Y:S01]  /*1dd0*/  MUFU.RSQ R0, -QNAN ;  /* 0xffc0000000007908 */ /* 0x000e220000001400 */
[----:B------:R-:W-:Y:S05]  /*1de0*/  BRA `(.L_x_53) ;  /* 0x0000000000047947 */ /* 0x000fea0003800000 */
.L_x_45:
[----:B------:R-:W-:-:S07]  /*1df0*/  FADD.FTZ R0, R0, R3 ;  /* 0x0000000300007221 */ /* 0x000fce0000010000 */
.L_x_53:
[----:B------:R-:W-:Y:S05]  /*1e00*/  BSYNC.RECONVERGENT B2 ;  /* 0x0000000000027941 */ /* 0x000fea0003800200 */
.L_x_43:
[----:B------:R-:W-:Y:S01]  /*1e10*/  HFMA2 R5, -RZ, RZ, 0, 0 ;  /* 0x00000000ff057431 */ /* 0x000fe200000001ff */
[----:B0-----:R-:W-:-:S03]  /*1e20*/  MOV R9, R0 ;  /* 0x0000000000097202 */ /* 0x001fc60000000f00 */
[----:B------:R-:W-:Y:S05]  /*1e30*/  RET.REL.NODEC R4 `(_Z27roi_pooling_fill_gpu_kerneliiiiPKfPiPfS1_S2_) ;  /* 0xffffffe004707950 */ /* 0x000fea0003c3ffff */
.L_x_54:
        /* <DEDUP_REMOVED lines=12> */
.L_x_169:


//--------------------- .text._Z31roi_pooling_register_gpu_kerneliiiififffiiiPKfS0_PKiPiS3_S3_S3_S3_S3_Pf --------------------------
	.section	.text._Z31roi_pooling_register_gpu_kerneliiiififffiiiPKfS0_PKiPiS3_S3_S3_S3_S3_Pf,"ax",@progbits
	.align	128
        .global         _Z31roi_pooling_register_gpu_kerneliiiififffiiiPKfS0_PKiPiS3_S3_S3_S3_S3_Pf
        .type           _Z31roi_pooling_register_gpu_kerneliiiififffiiiPKfS0_PKiPiS3_S3_S3_S3_S3_Pf,@function
        .size           _Z31roi_pooling_register_gpu_kerneliiiififffiiiPKfS0_PKiPiS3_S3_S3_S3_S3_Pf,(.L_x_172 - _Z31roi_pooling_register_gpu_kerneliiiififffiiiPKfS0_PKiPiS3_S3_S3_S3_S3_Pf)
        .other          _Z31roi_pooling_register_gpu_kerneliiiififffiiiPKfS0_PKiPiS3_S3_S3_S3_S3_Pf,@"STO_CUDA_ENTRY STV_DEFAULT"
_Z31roi_pooling_register_gpu_kerneliiiififffiiiPKfS0_PKiPiS3_S3_S3_S3_S3_Pf:
.text._Z31roi_pooling_register_gpu_kerneliiiififffiiiPKfS0_PKiPiS3_S3_S3_S3_S3_Pf:
[----:B------:R-:W0:Y:S01]  /*0000*/  LDC R1, c[0x0][0x37c] ;  /* 0x0000df00ff017b82 */ /* 0x000e220000000800 */
[----:B------:R-:W1:Y:S07]  /*0010*/  S2R R14, SR_TID.X ;  /* 0x00000000000e7919 */ /* 0x000e6e0000002100 */
[----:B------:R-:W2:Y:S01]  /*0020*/  LDC R5, c[0x0][0x388] ;  /* 0x0000e200ff057b82 */ /* 0x000ea20000000800 */
[----:B------:R-:W3:Y:S01]  /*0030*/  LDCU UR5, c[0x0][0x384] ;  /* 0x00007080ff0577ac */ /* 0x000ee20008000800 */
[----:B0-----:R-:W-:-:S06]  /*0040*/  VIADD R1, R1, 0xffffffe0 ;  /* 0xffffffe001017836 */ /* 0x001fcc0000000000 */
[----:B------:R-:W1:Y:S08]  /*0050*/  S2UR UR4, SR_CTAID.X ;  /* 0x00000000000479c3 */ /* 0x000e700000002500 */
[----:B------:R-:W1:Y:S01]  /*0060*/  LDC R3, c[0x0][0x360] ;  /* 0x0000d800ff037b82 */ /* 0x000e620000000800 */
[----:B--2---:R-:W-:-:S04]  /*0070*/  IMAD R4, R5, R5, RZ ;  /* 0x0000000505047224 */ /* 0x004fc800078e02ff */
[----:B------:R-:W-:Y:S02]  /*0080*/  IMAD R5, R4, R5, RZ ;  /* 0x0000000504057224 */ /* 0x000fe400078e02ff */
[----:B-1----:R-:W-:Y:S02]  /*0090*/  IMAD R14, R3, UR4, R14 ;  /* 0x00000004030e7c24 */ /* 0x002fe4000f8e020e */
[----:B---3--:R-:W-:-:S05]  /*00a0*/  IMAD R3, R5, UR5, RZ ;  /* 0x0000000505037c24 */ /* 0x008fca000f8e02ff */
[----:B------:R-:W-:-:S13]  /*00b0*/  ISETP.GE.AND P0, PT, R14, R3, PT ;  /* 0x000000030e00720c */ /* 0x000fda0003f06270 */
[----:B------:R-:W-:Y:S05]  /*00c0*/  @P0 EXIT ;  /* 0x000000000000094d */ /* 0x000fea0003800000 */
[-C--:B------:R-:W-:Y:S01]  /*00d0*/  IABS R7, R5.reuse ;  /* 0x0000000500077213 */ /* 0x080fe20000000000 */
[----:B------:R-:W0:Y:S01]  /*00e0*/  LDCU UR5, c[0x0][0x380] ;  /* 0x00007000ff0577ac */ /* 0x000e220008000800 */
[----:B------:R-:W-:Y:S02]  /*00f0*/  IABS R8, R14 ;  /* 0x0000000e00087213 */ /* 0x000fe40000000000 */
[----:B------:R-:W1:Y:S01]  /*0100*/  I2F.RP R0, R7 ;  /* 0x0000000700007306 */ /* 0x000e620000209400 */
[----:B------:R-:W-:Y:S01]  /*0110*/  IABS R10, R5 ;  /* 0x00000005000a7213 */ /* 0x000fe20000000000 */
[----:B------:R-:W2:Y:S06]  /*0120*/  LDCU.64 UR6, c[0x0][0x358] ;  /* 0x00006b00ff0677ac */ /* 0x000eac0008000a00 */
[----:B-1----:R-:W1:Y:S01]  /*0130*/  MUFU.RCP R0, R0 ;  /* 0x0000000000007308 */ /* 0x002e620000001000 */
[----:B0-----:R-:W-:-:S02]  /*0140*/  UISETP.GE.AND UP0, UPT, UR5, 0x2, UPT ;  /* 0x000000020500788c */ /* 0x001fc4000bf06270 */
[----:B------:R-:W-:-:S06]  /*0150*/  UIADD3 UR4, UPT, UPT, UR5, -0x1, URZ ;  /* 0xffffffff05047890 */ /* 0x000fcc000fffe0ff */
[----:B------:R-:W-:Y:S02]  /*0160*/  IMAD.U32 R15, RZ, RZ, UR4 ;  /* 0x00000004ff0f7e24 */ /* 0x000fe4000f8e00ff */
[----:B-1----:R-:W-:Y:S02]  /*0170*/  VIADD R2, R0, 0xffffffe ;  /* 0x0ffffffe00027836 */ /* 0x002fe40000000000 */
[----:B------:R-:W-:Y:S02]  /*0180*/  IMAD.MOV R0, RZ, RZ, -R10 ;  /* 0x000000ffff007224 */ /* 0x000fe400078e0a0a */
[----:B------:R0:W1:Y:S02]  /*0190*/  F2I.FTZ.U32.TRUNC.NTZ R3, R2 ;  /* 0x0000000200037305 */ /* 0x000064000021f000 */
[----:B0-----:R-:W-:Y:S02]  /*01a0*/  IMAD.MOV.U32 R2, RZ, RZ, RZ ;  /* 0x000000ffff027224 */ /* 0x001fe400078e00ff */
[----:B-1----:R-:W-:-:S04]  /*01b0*/  IMAD.MOV R6, RZ, RZ, -R3 ;  /* 0x000000ffff067224 */ /* 0x002fc800078e0a03 */
[----:B------:R-:W-:Y:S02]  /*01c0*/  IMAD R9, R6, R7, RZ ;  /* 0x0000000706097224 */ /* 0x000fe400078e02ff */
[----:B------:R-:W-:Y:S02]  /*01d0*/  IMAD.MOV.U32 R6, RZ, RZ, R8 ;  /* 0x000000ffff067224 */ /* 0x000fe400078e0008 */
[----:B------:R-:W-:-:S06]  /*01e0*/  IMAD.HI.U32 R3, R3, R9, R2 ;  /* 0x0000000903037227 */ /* 0x000fcc00078e0002 */
[----:B------:R-:W-:-:S04]  /*01f0*/  IMAD.HI.U32 R3, R3, R6, RZ ;  /* 0x0000000603037227 */ /* 0x000fc800078e00ff */
[----:B------:R-:W-:-:S05]  /*0200*/  IMAD R0, R3, R0, R6 ;  /* 0x0000000003007224 */ /* 0x000fca00078e0206 */
[----:B------:R-:W-:-:S13]  /*0210*/  ISETP.GT.U32.AND P1, PT, R7, R0, PT ;  /* 0x000000000700720c */ /* 0x000fda0003f24070 */
[----:B------:R-:W-:Y:S02]  /*0220*/  @!P1 IMAD.IADD R0, R0, 0x1, -R7 ;  /* 0x0000000100009824 */ /* 0x000fe400078e0a07 */
[----:B------:R-:W-:Y:S01]  /*0230*/  @!P1 VIADD R3, R3, 0x1 ;  /* 0x0000000103039836 */ /* 0x000fe20000000000 */
[----:B------:R-:W-:Y:S02]  /*0240*/  ISETP.NE.AND P1, PT, R5, RZ, PT ;  /* 0x000000ff0500720c */ /* 0x000fe40003f25270 */
[----:B------:R-:W-:Y:S02]  /*0250*/  ISETP.GE.U32.AND P0, PT, R0, R7, PT ;  /* 0x000000070000720c */ /* 0x000fe40003f06070 */
[----:B------:R-:W-:-:S04]  /*0260*/  LOP3.LUT R0, R14, R5, RZ, 0x3c, !PT ;  /* 0x000000050e007212 */ /* 0x000fc800078e3cff */
[----:B------:R-:W-:-:S07]  /*0270*/  ISETP.GE.AND P2, PT, R0, RZ, PT ;  /* 0x000000ff0000720c */ /* 0x000fce0003f46270 */
[----:B------:R-:W-:-:S05]  /*0280*/  @P0 VIADD R3, R3, 0x1 ;  /* 0x0000000103030836 */ /* 0x000fca0000000000 */
[----:B------:R-:W-:-:S05]  /*0290*/  MOV R11, R3 ;  /* 0x00000003000b7202 */ /* 0x000fca0000000f00 */
[----:B------:R-:W-:Y:S01]  /*02a0*/  @!P2 IMAD.MOV R11, RZ, RZ, -R11 ;  /* 0x000000ffff0ba224 */ /* 0x000fe200078e0a0b */
[----:B------:R-:W-:-:S05]  /*02b0*/  @!P1 LOP3.LUT R11, RZ, R5, RZ, 0x33, !PT ;  /* 0x00000005ff0b9212 */ /* 0x000fca00078e33ff */
[----:B------:R-:W-:-:S04]  /*02c0*/  IMAD.MOV R3, RZ, RZ, -R11 ;  /* 0x000000ffff037224 */ /* 0x000fc800078e0a0b */
[----:B------:R-:W-:Y:S01]  /*02d0*/  IMAD R3, R5, R3, R14 ;  /* 0x0000000305037224 */ /* 0x000fe200078e020e */
[----:B--2---:R-:W-:Y:S06]  /*02e0*/  BRA.U !UP0, `(.L_x_55) ;  /* 0x0000000108487547 */ /* 0x004fec000b800000 */
[----:B------:R-:W0:Y:S01]  /*02f0*/  LDC.64 R6, c[0x0][0x3d0] ;  /* 0x0000f400ff067b82 */ /* 0x000e220000000a00 */
[----:B------:R-:W-:Y:S01]  /*0300*/  BSSY.RECONVERGENT B0, `(.L_x_55) ;  /* 0x0000010000007945 */ /* 0x000fe20003800200 */
[----:B------:R-:W-:-:S07]  /*0310*/  IMAD.MOV.U32 R15, RZ, RZ, RZ ;  /* 0x000000ffff0f7224 */ /* 0x000fce00078e00ff */
.L_x_59:
[----:B0-----:R-:W-:-:S05]  /*0320*/  IMAD.WIDE.U32 R8, R15, 0x4, R6 ;  /* 0x000000040f087825 */ /* 0x001fca00078e0006 */
[----:B------:R-:W2:Y:S01]  /*0330*/  LDG.E R0, desc[UR6][R8.64] ;  /* 0x0000000608007981 */ /* 0x000ea2000c1e1900 */
[----:B------:R-:W-:Y:S01]  /*0340*/  BSSY.RELIABLE B1, `(.L_x_56) ;  /* 0x0000007000017945 */ /* 0x000fe20003800100 */
[----:B--2---:R-:W-:-:S13]  /*0350*/  ISETP.GE.AND P0, PT, R11, R0, PT ;  /* 0x000000000b00720c */ /* 0x004fda0003f06270 */
[----:B------:R-:W-:Y:S05]  /*0360*/  @!P0 BRA `(.L_x_57) ;  /* 0x0000000000108947 */ /* 0x000fea0003800000 */
[----:B------:R-:W2:Y:S02]  /*0370*/  LDG.E R8, desc[UR6][R8.64+0x4] ;  /* 0x0000040608087981 */ /* 0x000ea4000c1e1900 */
[----:B--2---:R-:W-:-:S13]  /*0380*/  ISETP.GE.AND P0, PT, R11, R8, PT ;  /* 0x000000080b00720c */ /* 0x004fda0003f06270 */
[----:B------:R-:W-:Y:S05]  /*0390*/  @!P0 BREAK.RELIABLE B1 ;  /* 0x0000000000018942 */ /* 0x000fea0003800100 */
[----:B------:R-:W-:Y:S05]  /*03a0*/  @!P0 BRA `(.L_x_58) ;  /* 0x0000000000148947 */ /* 0x000fea0003800000 */
.L_x_57:
[----:B------:R-:W-:Y:S05]  /*03b0*/  BSYNC.RELIABLE B1 ;  /* 0x0000000000017941 */ /* 0x000fea0003800100 */
.L_x_56:
[----:B------:R-:W-:-:S05]  /*03c0*/  VIADD R15, R15, 0x1 ;  /* 0x000000010f0f7836 */ /* 0x000fca0000000000 */
[----:B------:R-:W-:-:S13]  /*03d0*/  ISETP.NE.AND P0, PT, R15, UR4, PT ;  /* 0x000000040f007c0c */ /* 0x000fda000bf05270 */
[----:B------:R-:W-:Y:S05]  /*03e0*/  @P0 BRA `(.L_x_59) ;  /* 0xfffffffc00cc0947 */ /* 0x000fea000383ffff */
[----:B------:R-:W-:-:S07]  /*03f0*/  IMAD.U32 R15, RZ, RZ, UR4 ;  /* 0x00000004ff0f7e24 */ /* 0x000fce000f8e00ff */
.L_x_58:
[----:B------:R-:W-:Y:S05]  /*0400*/  BSYNC.RECONVERGENT B0 ;  /* 0x0000000000007941 */ /* 0x000fea0003800200 */
.L_x_55:
[----:B------:R-:W0:Y:S01]  /*0410*/  LDC.64 R8, c[0x0][0x3b8] ;  /* 0x0000ee00ff087b82 */ /* 0x000e220000000a00 */
[----:B------:R-:W-:Y:S01]  /*0420*/  IMAD R5, R11, 0x7, RZ ;  /* 0x000000070b057824 */ /* 0x000fe200078e02ff */
[----:B------:R-:W1:Y:S01]  /*0430*/  LDCU UR4, c[0x0][0x388] ;  /* 0x00007100ff0477ac */ /* 0x000e620008000800 */
[----:B------:R-:W2:Y:S02]  /*0440*/  LDCU UR8, c[0x0][0x3a0] ;  /* 0x00007400ff0877ac */ /* 0x000ea40008000800 */
[----:B0-----:R-:W-:-:S05]  /*0450*/  IMAD.WIDE R8, R5, 0x4, R8 ;  /* 0x0000000405087825 */ /* 0x001fca00078e0208 */
[----:B------:R-:W3:Y:S04]  /*0460*/  LDG.E R16, desc[UR6][R8.64] ;  /* 0x0000000608107981 */ /* 0x000ee8000c1e1900 */
[----:B------:R-:W4:Y:S04]  /*0470*/  LDG.E R17, desc[UR6][R8.64+0xc] ;  /* 0x00000c0608117981 */ /* 0x000f28000c1e1900 */
[----:B------:R-:W2:Y:S04]  /*0480*/  LDG.E R13, desc[UR6][R8.64+0x10] ;  /* 0x00001006080d7981 */ /* 0x000ea8000c1e1900 */
[----:B------:R-:W2:Y:S04]  /*0490*/  LDG.E R26, desc[UR6][R8.64+0x14] ;  /* 0x00001406081a7981 */ /* 0x000ea8000c1e1900 */
[----:B------:R0:W5:Y:S04]  /*04a0*/  LDG.E R2, desc[UR6][R8.64+0x4] ;  /* 0x0000040608027981 */ /* 0x000168000c1e1900 */
[----:B------:R0:W5:Y:S04]  /*04b0*/  LDG.E R0, desc[UR6][R8.64+0x8] ;  /* 0x0000080608007981 */ /* 0x000168000c1e1900 */
[----:B------:R0:W5:Y:S01]  /*04c0*/  LDG.E R7, desc[UR6][R8.64+0x18] ;  /* 0x0000180608077981 */ /* 0x000162000c1e1900 */
[----:B-1----:R-:W-:Y:S01]  /*04d0*/  I2FP.F32.S32 R5, UR4 ;  /* 0x0000000400057c45 */ /* 0x002fe20008201400 */
[----:B------:R-:W4:Y:S01]  /*04e0*/  LDCU.64 UR4, c[0x0][0x398] ;  /* 0x00007300ff0477ac */ /* 0x000f220008000a00 */
[----:B------:R-:W-:Y:S02]  /*04f0*/  BSSY.RECONVERGENT B0, `(.L_x_60) ;  /* 0x000000f000007945 */ /* 0x000fe40003800200 */
[----:B------:R-:W1:Y:S02]  /*0500*/  MUFU.RCP R6, R5 ;  /* 0x0000000500067308 */ /* 0x000e640000001000 */
[----:B-1----:R-:W-:-:S04]  /*0510*/  FFMA R11, -R5, R6, 1 ;  /* 0x3f800000050b7423 */ /* 0x002fc80000000106 */
[----:B------:R-:W-:Y:S02]  /*0520*/  FFMA R11, R6, R11, R6 ;  /* 0x0000000b060b7223 */ /* 0x000fe40000000006 */
[----:B---3--:R-:W1:Y:S02]  /*0530*/  FCHK P0, R16, R5 ;  /* 0x0000000510007302 */ /* 0x008e640000000000 */
[----:B------:R-:W-:Y:S01]  /*0540*/  FFMA R10, R16, R11, RZ ;  /* 0x0000000b100a7223 */ /* 0x000fe200000000ff */
[----:B----4-:R-:W-:-:S03]  /*0550*/  FADD R17, R17, UR4 ;  /* 0x0000000411117e21 */ /* 0x010fc60008000000 */
[----:B------:R-:W-:Y:S01]  /*0560*/  FFMA R6, -R5, R10, R16 ;  /* 0x0000000a05067223 */ /* 0x000fe20000000110 */
[----:B--2---:R-:W-:-:S03]  /*0570*/  FADD R13, R13, UR5 ;  /* 0x000000050d0d7e21 */ /* 0x004fc60008000000 */
[----:B------:R-:W-:Y:S01]  /*0580*/  FFMA R10, R11, R6, R10 ;  /* 0x000000060b0a7223 */ /* 0x000fe2000000000a */
[----:B------:R-:W-:Y:S01]  /*0590*/  FADD R26, R26, UR8 ;  /* 0x000000081a1a7e21 */ /* 0x000fe20008000000 */
[----:B01----:R-:W-:Y:S06]  /*05a0*/  @!P0 BRA `(.L_x_61) ;  /* 0x00000000000c8947 */ /* 0x003fec0003800000 */
[----:B------:R-:W-:-:S07]  /*05b0*/  MOV R27, 0x5d0 ;  /* 0x000005d0001b7802 */ /* 0x000fce0000000f00 */
[----:B-----5:R-:W-:Y:S05]  /*05c0*/  CALL.REL.NOINC `($__internal_2_$__cuda_sm3x_div_rn_noftz_f32_slowpath) ;  /* 0x0000003c00a07944 */ /* 0x020fea0003c00000 */
[----:B------:R-:W-:-:S07]  /*05d0*/  IMAD.MOV.U32 R10, RZ, RZ, R16 ;  /* 0x000000ffff0a7224 */ /* 0x000fce00078e0010 */
.L_x_61:
[----:B------:R-:W-:Y:S05]  /*05e0*/  BSYNC.RECONVERGENT B0 ;  /* 0x0000000000007941 */ /* 0x000fea0003800200 */
.L_x_60:
[----:B------:R-:W0:Y:S01]  /*05f0*/  MUFU.RCP R6, R5 ;  /* 0x0000000500067308 */ /* 0x000e220000001000 */
[----:B------:R-:W-:Y:S07]  /*0600*/  BSSY.RECONVERGENT B0, `(.L_x_62) ;  /* 0x000000c000007945 */ /* 0x000fee0003800200 */
[----:B-----5:R-:W1:Y:S01]  /*0610*/  FCHK P0, R2, R5 ;  /* 0x0000000502007302 */ /* 0x020e620000000000 */
[----:B0-----:R-:W-:-:S04]  /*0620*/  FFMA R9, -R5, R6, 1 ;  /* 0x3f80000005097423 */ /* 0x001fc80000000106 */
[----:B------:R-:W-:-:S04]  /*0630*/  FFMA R8, R6, R9, R6 ;  /* 0x0000000906087223 */ /* 0x000fc80000000006 */
[----:B------:R-:W-:-:S04]  /*0640*/  FFMA R11, R2, R8, RZ ;  /* 0x00000008020b7223 */ /* 0x000fc800000000ff */
[----:B------:R-:W-:-:S04]  /*0650*/  FFMA R6, -R5, R11, R2 ;  /* 0x0000000b05067223 */ /* 0x000fc80000000102 */
[----:B------:R-:W-:Y:S01]  /*0660*/  FFMA R11, R8, R6, R11 ;  /* 0x00000006080b7223 */ /* 0x000fe2000000000b */
[----:B-1----:R-:W-:Y:S06]  /*0670*/  @!P0 BRA `(.L_x_63) ;  /* 0x0000000000108947 */ /* 0x002fec0003800000 */
[----:B------:R-:W-:Y:S01]  /*0680*/  IMAD.MOV.U32 R16, RZ, RZ, R2 ;  /* 0x000000ffff107224 */ /* 0x000fe200078e0002 */
[----:B------:R-:W-:-:S07]  /*0690*/  MOV R27, 0x6b0 ;  /* 0x000006b0001b7802 */ /* 0x000fce0000000f00 */
[----:B------:R-:W-:Y:S05]  /*06a0*/  CALL.REL.NOINC `($__internal_2_$__cuda_sm3x_div_rn_noftz_f32_slowpath) ;  /* 0x0000003c00687944 */ /* 0x000fea0003c00000 */
[----:B------:R-:W-:-:S07]  /*06b0*/  IMAD.MOV.U32 R11, RZ, RZ, R16 ;  /* 0x000000ffff0b7224 */ /* 0x000fce00078e0010 */
.L_x_63:
[----:B------:R-:W-:Y:S05]  /*06c0*/  BSYNC.RECONVERGENT B0 ;  /* 0x0000000000007941 */ /* 0x000fea0003800200 */
.L_x_62:
[----:B------:R-:W0:Y:S01]  /*06d0*/  MUFU.RCP R2, R5 ;  /* 0x0000000500027308 */ /* 0x000e220000001000 */
[----:B------:R-:W-:Y:S07]  /*06e0*/  BSSY.RECONVERGENT B0, `(.L_x_64) ;  /* 0x000000c000007945 */ /* 0x000fee0003800200 */
[----:B------:R-:W1:Y:S01]  /*06f0*/  FCHK P0, R0, R5 ;  /* 0x0000000500007302 */ /* 0x000e620000000000 */
[----:B0-----:R-:W-:-:S04]  /*0700*/  FFMA R9, -R5, R2, 1 ;  /* 0x3f80000005097423 */ /* 0x001fc80000000102 */
[----:B------:R-:W-:-:S04]  /*0710*/  FFMA R19, R2, R9, R2 ;  /* 0x0000000902137223 */ /* 0x000fc80000000002 */
[----:B------:R-:W-:-:S04]  /*0720*/  FFMA R12, R0, R19, RZ ;  /* 0x00000013000c7223 */ /* 0x000fc800000000ff */
[----:B------:R-:W-:-:S04]  /*0730*/  FFMA R9, -R5, R12, R0 ;  /* 0x0000000c05097223 */ /* 0x000fc80000000100 */
[----:B------:R-:W-:Y:S01]  /*0740*/  FFMA R12, R19, R9, R12 ;  /* 0x00000009130c7223 */ /* 0x000fe2000000000c */
[----:B-1----:R-:W-:Y:S06]  /*0750*/  @!P0 BRA `(.L_x_65) ;  /* 0x0000000000108947 */ /* 0x002fec0003800000 */
[----:B------:R-:W-:Y:S02]  /*0760*/  MOV R16, R0 ;  /* 0x0000000000107202 */ /* 0x000fe40000000f00 */
[----:B------:R-:W-:-:S07]  /*0770*/  MOV R27, 0x790 ;  /* 0x00000790001b7802 */ /* 0x000fce0000000f00 */
[----:B------:R-:W-:Y:S05]  /*0780*/  CALL.REL.NOINC `($__internal_2_$__cuda_sm3x_div_rn_noftz_f32_slowpath) ;  /* 0x0000003c00307944 */ /* 0x000fea0003c00000 */
[----:B------:R-:W-:-:S07]  /*0790*/  IMAD.MOV.U32 R12, RZ, RZ, R16 ;  /* 0x000000ffff0c7224 */ /* 0x000fce00078e0010 */
.L_x_65:
[----:B------:R-:W-:Y:S05]  /*07a0*/  BSYNC.RECONVERGENT B0 ;  /* 0x0000000000007941 */ /* 0x000fea0003800200 */
.L_x_64:
[----:B------:R-:W-:Y:S01]  /*07b0*/  IABS R19, R4 ;  /* 0x0000000400137213 */ /* 0x000fe20000000000 */
[----:B------:R-:W0:Y:S01]  /*07c0*/  LDC R5, c[0x0][0x388] ;  /* 0x0000e200ff057b82 */ /* 0x000e220000000800 */
[----:B------:R-:W-:Y:S01]  /*07d0*/  F2F.F64.F32 R22, R10 ;  /* 0x0000000a00167310 */ /* 0x000fe20000201800 */
[----:B------:R-:W-:Y:S07]  /*07e0*/  BSSY.RECONVERGENT B0, `(.L_x_66) ;  /* 0x0000097000007945 */ /* 0x000fee0003800200 */
[----:B------:R-:W1:Y:S08]  /*07f0*/  I2F.RP R0, R19 ;  /* 0x0000001300007306 */ /* 0x000e700000209400 */
[----:B-1----:R-:W1:Y:S01]  /*0800*/  MUFU.RCP R0, R0 ;  /* 0x0000000000007308 */ /* 0x002e620000001000 */
[----:B0-----:R-:W-:-:S07]  /*0810*/  IABS R25, R5 ;  /* 0x0000000500197213 */ /* 0x001fce0000000000 */
[----:B------:R-:W0:Y:S01]  /*0820*/  I2F.RP R6, R25 ;  /* 0x0000001900067306 */ /* 0x000e220000209400 */
[----:B-1----:R-:W-:Y:S01]  /*0830*/  VIADD R8, R0, 0xffffffe ;  /* 0x0ffffffe00087836 */ /* 0x002fe20000000000 */
[----:B------:R-:W-:-:S06]  /*0840*/  IABS R0, R4 ;  /* 0x0000000400007213 */ /* 0x000fcc0000000000 */
[----:B------:R1:W2:Y:S08]  /*0850*/  F2I.FTZ.U32.TRUNC.NTZ R9, R8 ;  /* 0x0000000800097305 */ /* 0x0002b0000021f000 */
[----:B0-----:R-:W0:Y:S01]  /*0860*/  MUFU.RCP R6, R6 ;  /* 0x0000000600067308 */ /* 0x001e220000001000 */
[----:B-1----:R-:W-:Y:S02]  /*0870*/  IMAD.MOV.U32 R8, RZ, RZ, RZ ;  /* 0x000000ffff087224 */ /* 0x002fe400078e00ff */
[----:B--2---:R-:W-:-:S04]  /*0880*/  IMAD.MOV R2, RZ, RZ, -R9 ;  /* 0x000000ffff027224 */ /* 0x004fc800078e0a09 */
[----:B------:R-:W-:Y:S01]  /*0890*/  IMAD R21, R2, R19, RZ ;  /* 0x0000001302157224 */ /* 0x000fe200078e02ff */
[----:B------:R-:W-:-:S03]  /*08a0*/  IABS R2, R3 ;  /* 0x0000000300027213 */ /* 0x000fc60000000000 */
[----:B------:R-:W-:-:S04]  /*08b0*/  IMAD.HI.U32 R9, R9, R21, R8 ;  /* 0x0000001509097227 */ /* 0x000fc800078e0008 */
[----:B------:R-:W-:Y:S02]  /*08c0*/  IMAD.MOV.U32 R21, RZ, RZ, R2 ;  /* 0x000000ffff157224 */ /* 0x000fe400078e0002 */
[----:B------:R-:W-:Y:S02]  /*08d0*/  IMAD.MOV R2, RZ, RZ, -R0 ;  /* 0x000000ffff027224 */ /* 0x000fe400078e0a00 */
[----:B------:R-:W-:-:S04]  /*08e0*/  IMAD.HI.U32 R0, R9, R21, RZ ;  /* 0x0000001509007227 */ /* 0x000fc800078e00ff */
[----:B------:R-:W-:Y:S02]  /*08f0*/  IMAD R2, R0, R2, R21 ;  /* 0x0000000200027224 */ /* 0x000fe400078e0215 */
[----:B0-----:R-:W-:-:S03]  /*0900*/  VIADD R8, R6, 0xffffffe ;  /* 0x0ffffffe06087836 */ /* 0x001fc60000000000 */
[----:B------:R-:W-:Y:S01]  /*0910*/  ISETP.GT.U32.AND P1, PT, R19, R2, PT ;  /* 0x000000021300720c */ /* 0x000fe20003f24070 */
[----:B------:R0:W1:Y:S02]  /*0920*/  F2I.FTZ.U32.TRUNC.NTZ R9, R8 ;  /* 0x0000000800097305 */ /* 0x000064000021f000 */
[----:B0-----:R-:W-:-:S10]  /*0930*/  IMAD.MOV.U32 R8, RZ, RZ, RZ ;  /* 0x000000ffff087224 */ /* 0x001fd400078e00ff */
[----:B------:R-:W-:Y:S02]  /*0940*/  @!P1 IMAD.IADD R2, R2, 0x1, -R19 ;  /* 0x0000000102029824 */ /* 0x000fe400078e0a13 */
[----:B------:R-:W-:Y:S01]  /*0950*/  @!P1 VIADD R0, R0, 0x1 ;  /* 0x0000000100009836 */ /* 0x000fe20000000000 */
[----:B------:R-:W-:Y:S02]  /*0960*/  ISETP.NE.AND P1, PT, R4, RZ, PT ;  /* 0x000000ff0400720c */ /* 0x000fe40003f25270 */
[----:B------:R-:W-:Y:S02]  /*0970*/  ISETP.GE.U32.AND P0, PT, R2, R19, PT ;  /* 0x000000130200720c */ /* 0x000fe40003f06070 */
[----:B------:R-:W-:-:S04]  /*0980*/  LOP3.LUT R2, R3, R4, RZ, 0x3c, !PT ;  /* 0x0000000403027212 */ /* 0x000fc800078e3cff */
[----:B------:R-:W-:Y:S01]  /*0990*/  ISETP.GE.AND P2, PT, R2, RZ, PT ;  /* 0x000000ff0200720c */ /* 0x000fe20003f46270 */
[----:B-1----:R-:W-:-:S06]  /*09a0*/  IMAD.MOV R2, RZ, RZ, -R9 ;  /* 0x000000ffff027224 */ /* 0x002fcc00078e0a09 */
[----:B------:R-:W-:-:S05]  /*09b0*/  @P0 IADD3 R0, PT, PT, R0, 0x1, RZ ;  /* 0x0000000100000810 */ /* 0x000fca0007ffe0ff */
[----:B------:R-:W-:Y:S02]  /*09c0*/  IMAD.MOV.U32 R16, RZ, RZ, R0 ;  /* 0x000000ffff107224 */ /* 0x000fe400078e0000 */
[----:B------:R-:W-:Y:S02]  /*09d0*/  IMAD.MOV.U32 R0, RZ, RZ, R2 ;  /* 0x000000ffff007224 */ /* 0x000fe400078e0002 */
[----:B------:R-:W-:Y:S01]  /*09e0*/  @!P2 IMAD.MOV R16, RZ, RZ, -R16 ;  /* 0x000000ffff10a224 */ /* 0x000fe200078e0a10 */
[----:B------:R-:W-:Y:S01]  /*09f0*/  @!P1 LOP3.LUT R16, RZ, R4, RZ, 0x33, !PT ;  /* 0x00000004ff109212 */ /* 0x000fe200078e33ff */
[----:B------:R-:W-:Y:S02]  /*0a00*/  IMAD R19, R0, R25, RZ ;  /* 0x0000001900137224 */ /* 0x000fe400078e02ff */
[----:B------:R-:W-:Y:S02]  /*0a10*/  IMAD.MOV R2, RZ, RZ, -R4 ;  /* 0x000000ffff027224 */ /* 0x000fe400078e0a04 */
[----:B------:R-:W-:-:S04]  /*0a20*/  IMAD.HI.U32 R8, R9, R19, R8 ;  /* 0x0000001309087227 */ /* 0x000fc800078e0008 */
[----:B------:R-:W-:Y:S01]  /*0a30*/  FMUL R9, R7, 0.63661974668502807617 ;  /* 0x3f22f98307097820 */ /* 0x000fe20000400000 */
[----:B------:R-:W-:Y:S01]  /*0a40*/  F2F.F64.F32 R18, R12 ;  /* 0x0000000c00127310 */ /* 0x000fe20000201800 */
[----:B------:R-:W-:Y:S02]  /*0a50*/  IMAD R2, R16, R2, R3 ;  /* 0x0000000210027224 */ /* 0x000fe400078e0203 */
[----:B------:R-:W-:-:S03]  /*0a60*/  IMAD.HI.U32 R0, R8, R21, RZ ;  /* 0x0000001508007227 */ /* 0x000fc600078e00ff */
[----:B------:R-:W-:Y:S01]  /*0a70*/  IABS R6, R2 ;  /* 0x0000000200067213 */ /* 0x000fe20000000000 */
[----:B------:R-:W-:Y:S01]  /*0a80*/  IMAD.MOV R0, RZ, RZ, -R0 ;  /* 0x000000ffff007224 */ /* 0x000fe200078e0a00 */
[----:B------:R-:W-:-:S03]  /*0a90*/  LOP3.LUT R2, R2, R5, RZ, 0x3c, !PT ;  /* 0x0000000502027212 */ /* 0x000fc600078e3cff */
[----:B------:R-:W-:Y:S01]  /*0aa0*/  IMAD.HI.U32 R8, R8, R6, RZ ;  /* 0x0000000608087227 */ /* 0x000fe200078e00ff */
[----:B------:R-:W-:-:S03]  /*0ab0*/  ISETP.GE.AND P4, PT, R2, RZ, PT ;  /* 0x000000ff0200720c */ /* 0x000fc60003f86270 */
[----:B------:R-:W-:Y:S02]  /*0ac0*/  IMAD R4, R25, R0, R21 ;  /* 0x0000000019047224 */ /* 0x000fe400078e0215 */
[----:B------:R-:W-:-:S03]  /*0ad0*/  IMAD.MOV R0, RZ, RZ, -R8 ;  /* 0x000000ffff007224 */ /* 0x000fc600078e0a08 */
[C---:B------:R-:W-:Y:S01]  /*0ae0*/  ISETP.GT.U32.AND P1, PT, R25.reuse, R4, PT ;  /* 0x000000041900720c */ /* 0x040fe20003f24070 */
[----:B------:R-:W-:-:S05]  /*0af0*/  IMAD R0, R25, R0, R6 ;  /* 0x0000000019007224 */ /* 0x000fca00078e0206 */
[----:B------:R-:W-:-:S07]  /*0b00*/  ISETP.GT.U32.AND P0, PT, R25, R0, PT ;  /* 0x000000001900720c */ /* 0x000fce0003f04070 */
[----:B------:R-:W-:Y:S02]  /*0b10*/  @!P1 IADD3 R4, PT, PT, R4, -R25, RZ ;  /* 0x8000001904049210 */ /* 0x000fe40007ffe0ff */
[----:B------:R-:W-:Y:S02]  /*0b20*/  ISETP.GE.AND P1, PT, R3, RZ, PT ;  /* 0x000000ff0300720c */ /* 0x000fe40003f26270 */
[----:B------:R-:W-:Y:S02]  /*0b30*/  ISETP.GT.U32.AND P3, PT, R25, R4, PT ;  /* 0x000000041900720c */ /* 0x000fe40003f64070 */
[----:B------:R-:W-:Y:S01]  /*0b40*/  @!P0 IMAD.IADD R0, R0, 0x1, -R25 ;  /* 0x0000000100008824 */ /* 0x000fe200078e0a19 */
[----:B------:R-:W-:Y:S01]  /*0b50*/  LEA.HI R3, R5, R5, RZ, 0x1 ;  /* 0x0000000505037211 */ /* 0x000fe200078f08ff */
[----:B------:R-:W-:Y:S01]  /*0b60*/  @!P0 VIADD R8, R8, 0x1 ;  /* 0x0000000108088836 */ /* 0x000fe20000000000 */
[----:B------:R-:W-:Y:S02]  /*0b70*/  FSETP.GE.AND P0, PT, |R7|, 105615, PT ;  /* 0x47ce47800700780b */ /* 0x000fe40003f06200 */
[----:B------:R-:W-:-:S02]  /*0b80*/  ISETP.GE.U32.AND P2, PT, R0, R25, PT ;  /* 0x000000190000720c */ /* 0x000fc40003f46070 */
[----:B------:R-:W-:Y:S01]  /*0b90*/  LOP3.LUT R6, R3, 0xfffffffe, RZ, 0xc0, !PT ;  /* 0xfffffffe03067812 */ /* 0x000fe200078ec0ff */
[----:B------:R0:W1:Y:S01]  /*0ba0*/  F2I.NTZ R0, R9 ;  /* 0x0000000900007305 */ /* 0x0000620000203100 */
[----:B------:R-:W-:Y:S02]  /*0bb0*/  SHF.R.S32.HI R21, RZ, 0x1, R3 ;  /* 0x00000001ff157819 */ /* 0x000fe40000011403 */
[----:B------:R-:W-:Y:S01]  /*0bc0*/  @!P3 IMAD.IADD R4, R4, 0x1, -R25 ;  /* 0x000000010404b824 */ /* 0x000fe200078e0a19 */
[----:B------:R-:W-:Y:S02]  /*0bd0*/  IADD3 R2, PT, PT, R6, 0x1, -R5 ;  /* 0x0000000106027810 */ /* 0x000fe40007ffe805 */
[----:B------:R-:W-:Y:S01]  /*0be0*/  ISETP.NE.AND P3, PT, R5, RZ, PT ;  /* 0x000000ff0500720c */ /* 0x000fe20003f65270 */
[----:B------:R-:W-:Y:S01]  /*0bf0*/  IMAD.MOV.U32 R6, RZ, RZ, R4 ;  /* 0x000000ffff067224 */ /* 0x000fe200078e0004 */
[----:B0-----:R-:W-:Y:S02]  /*0c00*/  LOP3.LUT R9, RZ, R5, RZ, 0x33, !PT ;  /* 0x00000005ff097212 */ /* 0x001fe400078e33ff */
[----:B------:R-:W-:Y:S01]  /*0c10*/  @P2 VIADD R8, R8, 0x1 ;  /* 0x0000000108082836 */ /* 0x000fe20000000000 */
[----:B------:R-:W-:Y:S01]  /*0c20*/  I2F.F64.U32 R2, R2 ;  /* 0x0000000200027312 */ /* 0x000fe20000201800 */
[----:B------:R-:W-:-:S02]  /*0c30*/  @!P1 IMAD.MOV R6, RZ, RZ, -R6 ;  /* 0x000000ffff069224 */ /* 0x000fc400078e0a06 */
[----:B------:R-:W-:Y:S02]  /*0c40*/  @!P4 IMAD.MOV R8, RZ, RZ, -R8 ;  /* 0x000000ffff08c224 */ /* 0x000fe400078e0a08 */
[----:B------:R-:W-:Y:S01]  /*0c50*/  IMAD.IADD R16, R16, 0x1, -R21 ;  /* 0x0000000110107824 */ /* 0x000fe200078e0a15 */
[----:B------:R-:W-:-:S03]  /*0c60*/  SEL R6, R9, R6, !P3 ;  /* 0x0000000609067207 */ /* 0x000fc60005800000 */
[----:B------:R-:W0:Y:S01]  /*0c70*/  I2F.F64 R4, R16 ;  /* 0x0000001000047312 */ /* 0x000e220000201c00 */
[----:B------:R-:W-:Y:S02]  /*0c80*/  IADD3 R27, PT, PT, R6, -R21, RZ ;  /* 0x80000015061b7210 */ /* 0x000fe40007ffe0ff */
[----:B------:R-:W-:-:S05]  /*0c90*/  SEL R6, R9, R8, !P3 ;  /* 0x0000000809067207 */ /* 0x000fca0005800000 */
[----:B------:R-:W-:Y:S01]  /*0ca0*/  IMAD.IADD R6, R6, 0x1, -R21 ;  /* 0x0000000106067824 */ /* 0x000fe200078e0a15 */
[----:B------:R-:W2:Y:S01]  /*0cb0*/  I2F.F64 R24, R27 ;  /* 0x0000001b00187312 */ /* 0x000ea20000201c00 */
[----:B0-----:R-:W-:-:S07]  /*0cc0*/  DFMA R4, R2, 0.5, R4 ;  /* 0x3fe000000204782b */ /* 0x001fce0000000004 */
[----:B------:R-:W0:Y:S01]  /*0cd0*/  I2F.F64 R8, R6 ;  /* 0x0000000600087312 */ /* 0x000e220000201c00 */
[----:B------:R-:W-:-:S07]  /*0ce0*/  DMUL R28, R4, R22 ;  /* 0x00000016041c7228 */ /* 0x000fce0000000000 */
[----:B------:R-:W3:Y:S01]  /*0cf0*/  F2F.F64.F32 R20, R11 ;  /* 0x0000000b00147310 */ /* 0x000ee20000201800 */
[C---:B--2---:R-:W-:Y:S01]  /*0d00*/  DFMA R24, R2.reuse, 0.5, R24 ;  /* 0x3fe000000218782b */ /* 0x044fe20000000018 */
[----:B-1----:R-:W-:Y:S01]  /*0d10*/  I2FP.F32.S32 R4, R0 ;  /* 0x0000000000047245 */ /* 0x002fe20000201400 */
[----:B0-----:R-:W-:-:S05]  /*0d20*/  DFMA R8, R2, 0.5, R8 ;  /* 0x3fe000000208782b */ /* 0x001fca0000000008 */
[----:B------:R0:W1:Y:S01]  /*0d30*/  F2F.F32.F64 R28, R28 ;  /* 0x0000001c001c7310 */ /* 0x0000620000301000 */
[----:B------:R-:W-:Y:S01]  /*0d40*/  DMUL R2, R24, R18 ;  /* 0x0000001218027228 */ /* 0x000fe20000000000 */
[----:B------:R-:W-:Y:S01]  /*0d50*/  FFMA R25, R4, -1.5707962512969970703, R7 ;  /* 0xbfc90fda04197823 */ /* 0x000fe20000000007 */
[----:B---3--:R-:W-:-:S05]  /*0d60*/  DMUL R8, R8, R20 ;  /* 0x0000001408087228 */ /* 0x008fca0000000000 */
[----:B------:R0:W2:Y:S01]  /*0d70*/  F2F.F32.F64 R5, R2 ;  /* 0x0000000200057310 */ /* 0x0000a20000301000 */
[----:B------:R-:W-:-:S04]  /*0d80*/  FFMA R25, R4, -7.5497894158615963534e-08, R25 ;  /* 0xb3a2216804197823 */ /* 0x000fc80000000019 */
[----:B------:R-:W-:Y:S01]  /*0d90*/  FFMA R27, R4, -5.3903029534742383927e-15, R25 ;  /* 0xa7c234c5041b7823 */ /* 0x000fe20000000019 */
[----:B------:R-:W-:Y:S02]  /*0da0*/  IMAD.MOV.U32 R25, RZ, RZ, R0 ;  /* 0x000000ffff197224 */ /* 0x000fe400078e0000 */
[----:B------:R0:W3:Y:S01]  /*0db0*/  F2F.F32.F64 R16, R8 ;  /* 0x0000000800107310 */ /* 0x0000e20000301000 */
[----:B------:R-:W-:Y:S01]  /*0dc0*/  IMAD.MOV.U32 R4, RZ, RZ, R27 ;  /* 0x000000ffff047224 */ /* 0x000fe200078e001b */
[----:B-1----:R-:W-:Y:S06]  /*0dd0*/  @!P0 BRA `(.L_x_67) ;  /* 0x0000000000dc8947 */ /* 0x002fec0003800000 */
[----:B------:R-:W-:-:S13]  /*0de0*/  FSETP.NEU.AND P0, PT, |R7|, +INF , PT ;  /* 0x7f8000000700780b */ /* 0x000fda0003f0d200 */
[----:B------:R-:W-:Y:S01]  /*0df0*/  @!P0 FMUL R4, RZ, R7 ;  /* 0x00000007ff048220 */ /* 0x000fe20000400000 */
[----:B------:R-:W-:Y:S01]  /*0e00*/  @!P0 IMAD.MOV.U32 R0, RZ, RZ, RZ ;  /* 0x000000ffff008224 */ /* 0x000fe200078e00ff */
[----:B------:R-:W-:Y:S06]  /*0e10*/  @!P0 BRA `(.L_x_67) ;  /* 0x0000000000cc8947 */ /* 0x000fec0003800000 */
[----:B0-----:R-:W-:Y:S01]  /*0e20*/  IMAD.SHL.U32 R2, R7, 0x100, RZ ;  /* 0x0000010007027824 */ /* 0x001fe200078e00ff */
[----:B------:R-:W0:Y:S01]  /*0e30*/  LDCU.64 UR8, c[0x4][URZ] ;  /* 0x01000000ff0877ac */ /* 0x000e220008000a00 */
[----:B------:R-:W-:Y:S02]  /*0e40*/  IMAD.MOV.U32 R6, RZ, RZ, RZ ;  /* 0x000000ffff067224 */ /* 0x000fe400078e00ff */
[----:B------:R-:W-:Y:S01]  /*0e50*/  IMAD.MOV.U32 R0, RZ, RZ, R1 ;  /* 0x000000ffff007224 */ /* 0x000fe200078e0001 */
[----:B------:R-:W-:Y:S01]  /*0e60*/  LOP3.LUT R31, R2, 0x80000000, RZ, 0xfc, !PT ;  /* 0x80000000021f7812 */ /* 0x000fe200078efcff */
[----:B------:R-:W-:Y:S01]  /*0e70*/  UMOV UR5, URZ ;  /* 0x000000ff00057c82 */ /* 0x000fe20008000000 */
[----:B------:R-:W-:-:S05]  /*0e80*/  UMOV UR4, URZ ;  /* 0x000000ff00047c82 */ /* 0x000fca0008000000 */
.L_x_68:
[----:B0-----:R-:W-:Y:S01]  /*0e90*/  IMAD.U32 R8, RZ, RZ, UR8 ;  /* 0x00000008ff087e24 */ /* 0x001fe2000f8e00ff */
[----:B------:R-:W-:-:S05]  /*0ea0*/  MOV R9, UR9 ;  /* 0x0000000900097c02 */ /* 0x000fca0008000f00 */
[----:B------:R-:W4:Y:S01]  /*0eb0*/  LDG.E.CONSTANT R2, desc[UR6][R8.64] ;  /* 0x0000000608027981 */ /* 0x000f22000c1e9900 */
[----:B------:R-:W-:Y:S02]  /*0ec0*/  UIADD3 UR8, UP0, UPT, UR8, 0x4, URZ ;  /* 0x0000000408087890 */ /* 0x000fe4000ff1e0ff */
[----:B------:R-:W-:Y:S02]  /*0ed0*/  UIADD3 UR4, UPT, UPT, UR4, 0x1, URZ ;  /* 0x0000000104047890 */ /* 0x000fe4000fffe0ff */
[----:B------:R-:W-:Y:S02]  /*0ee0*/  UIADD3.X UR9, UPT, UPT, URZ, UR9, URZ, UP0, !UPT ;  /* 0x00000009ff097290 */ /* 0x000fe400087fe4ff */
[----:B------:R-:W-:Y:S01]  /*0ef0*/  UISETP.NE.AND UP0, UPT, UR4, 0x6, UPT ;  /* 0x000000060400788c */ /* 0x000fe2000bf05270 */
[----:B----4-:R-:W-:-:S03]  /*0f00*/  IMAD.WIDE.U32 R2, R2, R31, RZ ;  /* 0x0000001f02027225 */ /* 0x010fc600078e00ff */
[----:B------:R-:W-:-:S04]  /*0f10*/  IADD3 R29, P0, PT, R2, R6, RZ ;  /* 0x00000006021d7210 */ /* 0x000fc80007f1e0ff */
[----:B------:R-:W-:Y:S01]  /*0f20*/  IADD3.X R6, PT, PT, R3, UR5, RZ, P0, !PT ;  /* 0x0000000503067c10 */ /* 0x000fe200087fe4ff */
[----:B------:R0:W-:Y:S02]  /*0f30*/  STL [R0], R29 ;  /* 0x0000001d00007387 */ /* 0x0001e40000100800 */
[----:B0-----:R-:W-:Y:S01]  /*0f40*/  VIADD R0, R0, 0x4 ;  /* 0x0000000400007836 */ /* 0x001fe20000000000 */
[----:B------:R-:W-:Y:S06]  /*0f50*/  BRA.U UP0, `(.L_x_68) ;  /* 0xfffffffd00cc7547 */ /* 0x000fec000b83ffff */
[----:B------:R-:W-:Y:S01]  /*0f60*/  SHF.R.U32.HI R4, RZ, 0x17, R7 ;  /* 0x00000017ff047819 */ /* 0x000fe20000011607 */
[----:B------:R1:W-:Y:S03]  /*0f70*/  STL [R1+0x18], R6 ;  /* 0x0000180601007387 */ /* 0x0003e60000100800 */
[C---:B------:R-:W-:Y:S02]  /*0f80*/  LOP3.LUT R0, R4.reuse, 0xe0, RZ, 0xc0, !PT ;  /* 0x000000e004007812 */ /* 0x040fe400078ec0ff */
[----:B------:R-:W-:-:S03]  /*0f90*/  LOP3.LUT P0, RZ, R4, 0x1f, RZ, 0xc0, !PT ;  /* 0x0000001f04ff7812 */ /* 0x000fc6000780c0ff */
[----:B------:R-:W-:-:S05]  /*0fa0*/  VIADD R0, R0, 0xffffff80 ;  /* 0xffffff8000007836 */ /* 0x000fca0000000000 */
[----:B------:R-:W-:-:S05]  /*0fb0*/  SHF.R.U32.HI R0, RZ, 0x5, R0 ;  /* 0x00000005ff007819 */ /* 0x000fca0000011600 */
[----:B------:R-:W-:-:S05]  /*0fc0*/  IMAD R24, R0, -0x4, R1 ;  /* 0xfffffffc00187824 */ /* 0x000fca00078e0201 */
[----:B------:R-:W4:Y:S04]  /*0fd0*/  LDL R0, [R24+0x18] ;  /* 0x0000180018007983 */ /* 0x000f280000100800 */
[----:B------:R-:W4:Y:S04]  /*0fe0*/  LDL R3, [R24+0x14] ;  /* 0x0000140018037983 */ /* 0x000f280000100800 */
[----:B------:R-:W5:Y:S01]  /*0ff0*/  @P0 LDL R2, [R24+0x10] ;  /* 0x0000100018020983 */ /* 0x000f620000100800 */
[----:B------:R-:W-:Y:S01]  /*1000*/  LOP3.LUT R4, R4, 0x1f, RZ, 0xc0, !PT ;  /* 0x0000001f04047812 */ /* 0x000fe200078ec0ff */
[----:B------:R-:W-:Y:S01]  /*1010*/  UMOV UR4, 0x54442d19 ;  /* 0x54442d1900047882 */ /* 0x000fe20000000000 */
[----:B------:R-:W-:-:S02]  /*1020*/  UMOV UR5, 0x3bf921fb ;  /* 0x3bf921fb00057882 */ /* 0x000fc40000000000 */
[-C--:B----4-:R-:W-:Y:S02]  /*1030*/  @P0 SHF.L.W.U32.HI R0, R3, R4.reuse, R0 ;  /* 0x0000000403000219 */ /* 0x090fe40000010e00 */
[----:B-----5:R-:W-:Y:S02]  /*1040*/  @P0 SHF.L.W.U32.HI R3, R2, R4, R3 ;  /* 0x0000000402030219 */ /* 0x020fe40000010e03 */
[----:B------:R-:W-:Y:S02]  /*1050*/  ISETP.GE.AND P0, PT, R7, RZ, PT ;  /* 0x000000ff0700720c */ /* 0x000fe40003f06270 */
[C---:B------:R-:W-:Y:S01]  /*1060*/  SHF.L.W.U32.HI R2, R3.reuse, 0x2, R0 ;  /* 0x0000000203027819 */ /* 0x040fe20000010e00 */
[----:B------:R-:W-:-:S03]  /*1070*/  IMAD.SHL.U32 R3, R3, 0x4, RZ ;  /* 0x0000000403037824 */ /* 0x000fc600078e00ff */
[----:B------:R-:W-:-:S04]  /*1080*/  SHF.R.S32.HI R4, RZ, 0x1f, R2 ;  /* 0x0000001fff047819 */ /* 0x000fc80000011402 */
[C---:B------:R-:W-:Y:S02]  /*1090*/  LOP3.LUT R8, R4.reuse, R3, RZ, 0x3c, !PT ;  /* 0x0000000304087212 */ /* 0x040fe400078e3cff */
[----:B------:R-:W-:Y:S02]  /*10a0*/  LOP3.LUT R9, R4, R2, RZ, 0x3c, !PT ;  /* 0x0000000204097212 */ /* 0x000fe400078e3cff */
[----:B------:R-:W-:Y:S02]  /*10b0*/  SHF.R.U32.HI R3, RZ, 0x1e, R0 ;  /* 0x0000001eff037819 */ /* 0x000fe40000011600 */
[C---:B------:R-:W-:Y:S02]  /*10c0*/  LOP3.LUT R4, R2.reuse, R7, RZ, 0x3c, !PT ;  /* 0x0000000702047212 */ /* 0x040fe400078e3cff */
[----:B------:R-:W0:Y:S01]  /*10d0*/  I2F.F64.S64 R8, R8 ;  /* 0x0000000800087312 */ /* 0x000e220000301c00 */
[----:B------:R-:W-:Y:S02]  /*10e0*/  LEA.HI R0, R2, R3, RZ, 0x1 ;  /* 0x0000000302007211 */ /* 0x000fe400078f08ff */
[----:B------:R-:W-:-:S03]  /*10f0*/  ISETP.GE.AND P1, PT, R4, RZ, PT ;  /* 0x000000ff0400720c */ /* 0x000fc60003f26270 */
[----:B------:R-:W-:-:S04]  /*1100*/  IMAD.MOV R2, RZ, RZ, -R0 ;  /* 0x000000ffff027224 */ /* 0x000fc800078e0a00 */
[----:B------:R-:W-:Y:S01]  /*1110*/  @!P0 IMAD.MOV.U32 R0, RZ, RZ, R2 ;  /* 0x000000ffff008224 */ /* 0x000fe200078e0002 */
[----:B0-----:R-:W-:-:S10]  /*1120*/  DMUL R30, R8, UR4 ;  /* 0x00000004081e7c28 */ /* 0x001fd40008000000 */
[----:B------:R-:W0:Y:S02]  /*1130*/  F2F.F32.F64 R30, R30 ;  /* 0x0000001e001e7310 */ /* 0x000e240000301000 */
[----:B01----:R-:W-:-:S07]  /*1140*/  FSEL R4, -R30, R30, !P1 ;  /* 0x0000001e1e047208 */ /* 0x003fce0004800100 */
.L_x_67:
[----:B------:R-:W-:Y:S05]  /*1150*/  BSYNC.RECONVERGENT B0 ;  /* 0x0000000000007941 */ /* 0x000fea0003800200 */
.L_x_66:
[----:B------:R-:W-:Y:S01]  /*1160*/  LOP3.LUT R6, R0, 0x1, RZ, 0xc0, !PT ;  /* 0x0000000100067812 */ /* 0x000fe200078ec0ff */
[----:B------:R-:W-:Y:S02]  /*1170*/  IMAD.MOV.U32 R24, RZ, RZ, 0x37cbac00 ;  /* 0x37cbac00ff187424 */ /* 0x000fe400078e00ff */
[----:B0-----:R-:W-:Y:S01]  /*1180*/  FMUL R3, R4, R4 ;  /* 0x0000000404037220 */ /* 0x001fe20000400000 */
[----:B------:R-:W-:Y:S01]  /*1190*/  VIADD R0, R0, 0x1 ;  /* 0x0000000100007836 */ /* 0x000fe20000000000 */
[----:B------:R-:W-:Y:S01]  /*11a0*/  ISETP.NE.U32.AND P0, PT, R6, 0x1, PT ;  /* 0x000000010600780c */ /* 0x000fe20003f05070 */
[----:B------:R-:W-:Y:S02]  /*11b0*/  IMAD.MOV.U32 R6, RZ, RZ, 0x3c0885e4 ;  /* 0x3c0885e4ff067424 */ /* 0x000fe400078e00ff */
[----:B------:R-:W-:Y:S01]  /*11c0*/  FFMA R2, R3, R24, -0.0013887860113754868507 ;  /* 0xbab607ed03027423 */ /* 0x000fe20000000018 */
[----:B------:R-:W-:Y:S01]  /*11d0*/  MOV R9, 0x3e2aaaa8 ;  /* 0x3e2aaaa800097802 */ /* 0x000fe20000000f00 */
[----:B------:R-:W-:Y:S01]  /*11e0*/  BSSY.RECONVERGENT B0, `(.L_x_69) ;  /* 0x0000046000007945 */ /* 0x000fe20003800200 */
[----:B------:R-:W-:-:S02]  /*11f0*/  LOP3.LUT P1, RZ, R0, 0x2, RZ, 0xc0, !PT ;  /* 0x0000000200ff7812 */ /* 0x000fc4000782c0ff */
[----:B------:R-:W-:Y:S02]  /*1200*/  FSEL R2, R2, -0.00019574658654164522886, P0 ;  /* 0xb94d415302027808 */ /* 0x000fe40000000000 */
[----:B------:R-:W-:Y:S02]  /*1210*/  FSEL R6, R6, 0.041666727513074874878, !P0 ;  /* 0x3d2aaabb06067808 */ /* 0x000fe40004000000 */
[----:B------:R-:W-:Y:S02]  /*1220*/  FSEL R0, R4, 1, !P0 ;  /* 0x3f80000004007808 */ /* 0x000fe40004000000 */
[----:B------:R-:W-:Y:S01]  /*1230*/  FSEL R9, -R9, -0.4999999701976776123, !P0 ;  /* 0xbeffffff09097808 */ /* 0x000fe20004000100 */
[----:B------:R-:W-:Y:S01]  /*1240*/  FFMA R2, R3, R2, R6 ;  /* 0x0000000203027223 */ /* 0x000fe20000000006 */
[----:B------:R-:W-:Y:S01]  /*1250*/  FSETP.GE.AND P0, PT, |R7|, 105615, PT ;  /* 0x47ce47800700780b */ /* 0x000fe20003f06200 */
[C---:B------:R-:W-:Y:S02]  /*1260*/  FFMA R31, R3.reuse, R0, RZ ;  /* 0x00000000031f7223 */ /* 0x040fe400000000ff */
[----:B------:R-:W-:-:S04]  /*1270*/  FFMA R2, R3, R2, R9 ;  /* 0x0000000203027223 */ /* 0x000fc80000000009 */
[----:B------:R-:W-:Y:S01]  /*1280*/  FFMA R31, R31, R2, R0 ;  /* 0x000000021f1f7223 */ /* 0x000fe20000000000 */
[----:B------:R-:W-:Y:S02]  /*1290*/  IMAD.MOV.U32 R2, RZ, RZ, R25 ;  /* 0x000000ffff027224 */ /* 0x000fe400078e0019 */
[----:B------:R-:W-:Y:S02]  /*12a0*/  IMAD.MOV.U32 R0, RZ, RZ, R27 ;  /* 0x000000ffff007224 */ /* 0x000fe400078e001b */
[----:B------:R-:W-:Y:S01]  /*12b0*/  @P1 FADD R31, RZ, -R31 ;  /* 0x8000001fff1f1221 */ /* 0x000fe20000000000 */
[----:B------:R-:W-:Y:S06]  /*12c0*/  @!P0 BRA `(.L_x_70) ;  /* 0x0000000000dc8947 */ /* 0x000fec0003800000 */
[----:B------:R-:W-:-:S13]  /*12d0*/  FSETP.NEU.AND P0, PT, |R7|, +INF , PT ;  /* 0x7f8000000700780b */ /* 0x000fda0003f0d200 */
[----:B------:R-:W-:Y:S01]  /*12e0*/  @!P0 FMUL R0, RZ, R7 ;  /* 0x00000007ff008220 */ /* 0x000fe20000400000 */
[----:B------:R-:W-:Y:S01]  /*12f0*/  @!P0 IMAD.MOV.U32 R2, RZ, RZ, RZ ;  /* 0x000000ffff028224 */ /* 0x000fe200078e00ff */
[----:B------:R-:W-:Y:S06]  /*1300*/  @!P0 BRA `(.L_x_70) ;  /* 0x0000000000cc8947 */ /* 0x000fec0003800000 */
[----:B------:R-:W-:Y:S01]  /*1310*/  IMAD.SHL.U32 R2, R7, 0x100, RZ ;  /* 0x0000010007027824 */ /* 0x000fe200078e00ff */
[----:B------:R-:W0:Y:S01]  /*1320*/  LDCU.64 UR8, c[0x4][URZ] ;  /* 0x01000000ff0877ac */ /* 0x000e220008000a00 */
[----:B------:R-:W-:Y:S02]  /*1330*/  IMAD.MOV.U32 R6, RZ, RZ, RZ ;  /* 0x000000ffff067224 */ /* 0x000fe400078e00ff */
[----:B------:R-:W-:Y:S01]  /*1340*/  IMAD.MOV.U32 R0, RZ, RZ, R1 ;  /* 0x000000ffff007224 */ /* 0x000fe200078e0001 */
[----:B------:R-:W-:Y:S01]  /*1350*/  LOP3.LUT R33, R2, 0x80000000, RZ, 0xfc, !PT ;  /* 0x8000000002217812 */ /* 0x000fe200078efcff */
[----:B------:R-:W-:Y:S01]  /*1360*/  UMOV UR5, URZ ;  /* 0x000000ff00057c82 */ /* 0x000fe20008000000 */
[----:B------:R-:W-:-:S05]  /*1370*/  UMOV UR4, URZ ;  /* 0x000000ff00047c82 */ /* 0x000fca0008000000 */
.L_x_71:
[----:B0-----:R-:W-:Y:S02]  /*1380*/  IMAD.U32 R8, RZ, RZ, UR8 ;  /* 0x00000008ff087e24 */ /* 0x001fe4000f8e00ff */
[----:B------:R-:W-:-:S05]  /*1390*/  IMAD.U32 R9, RZ, RZ, UR9 ;  /* 0x00000009ff097e24 */ /* 0x000fca000f8e00ff */
        /* <DEDUP_REMOVED lines=9> */
[----:B0-----:R-:W-:Y:S01]  /*1430*/  IADD3 R0, PT, PT, R0, 0x4, RZ ;  /* 0x0000000400007810 */ /* 0x001fe20007ffe0ff */
        /* <DEDUP_REMOVED lines=13> */
[----:B------:R-:W-:Y:S01]  /*1510*/  UMOV UR5, 0x3bf921fb ;  /* 0x3bf921fb00057882 */ /* 0x000fe20000000000 */
[----:B------:R-:W-:-:S02]  /*1520*/  ISETP.GE.AND P1, PT, R7, RZ, PT ;  /* 0x000000ff0700720c */ /* 0x000fc40003f26270 */
[-C--:B----4-:R-:W-:Y:S02]  /*1530*/  @P0 SHF.L.W.U32.HI R0, R3, R4.reuse, R0 ;  /* 0x0000000403000219 */ /* 0x090fe40000010e00 */
[----:B-----5:R-:W-:-:S04]  /*1540*/  @P0 SHF.L.W.U32.HI R3, R2, R4, R3 ;  /* 0x0000000402030219 */ /* 0x020fc80000010e03 */
[C---:B------:R-:W-:Y:S01]  /*1550*/  SHF.L.W.U32.HI R2, R3.reuse, 0x2, R0 ;  /* 0x0000000203027819 */ /* 0x040fe20000010e00 */
[----:B------:R-:W-:-:S03]  /*1560*/  IMAD.SHL.U32 R3, R3, 0x4, RZ ;  /* 0x0000000403037824 */ /* 0x000fc600078e00ff */
[----:B------:R-:W-:-:S04]  /*1570*/  SHF.R.S32.HI R4, RZ, 0x1f, R2 ;  /* 0x0000001fff047819 */ /* 0x000fc80000011402 */
[C---:B------:R-:W-:Y:S02]  /*1580*/  LOP3.LUT R8, R4.reuse, R3, RZ, 0x3c, !PT ;  /* 0x0000000304087212 */ /* 0x040fe400078e3cff */
[----:B------:R-:W-:Y:S02]  /*1590*/  LOP3.LUT R9, R4, R2, RZ, 0x3c, !PT ;  /* 0x0000000204097212 */ /* 0x000fe400078e3cff */
[----:B------:R-:W-:Y:S02]  /*15a0*/  SHF.R.U32.HI R3, RZ, 0x1e, R0 ;  /* 0x0000001eff037819 */ /* 0x000fe40000011600 */
[C---:B------:R-:W-:Y:S02]  /*15b0*/  LOP3.LUT R0, R2.reuse, R7, RZ, 0x3c, !PT ;  /* 0x0000000702007212 */ /* 0x040fe400078e3cff */
[----:B------:R-:W1:Y:S01]  /*15c0*/  I2F.F64.S64 R8, R8 ;  /* 0x0000000800087312 */ /* 0x000e620000301c00 */
[----:B------:R-:W-:Y:S02]  /*15d0*/  LEA.HI R2, R2, R3, RZ, 0x1 ;  /* 0x0000000302027211 */ /* 0x000fe400078f08ff */
[----:B------:R-:W-:-:S03]  /*15e0*/  ISETP.GE.AND P0, PT, R0, RZ, PT ;  /* 0x000000ff0000720c */ /* 0x000fc60003f06270 */
[----:B------:R-:W-:-:S04]  /*15f0*/  IMAD.MOV R0, RZ, RZ, -R2 ;  /* 0x000000ffff007224 */ /* 0x000fc800078e0a02 */
[----:B------:R-:W-:Y:S01]  /*1600*/  @!P1 IMAD.MOV.U32 R2, RZ, RZ, R0 ;  /* 0x000000ffff029224 */ /* 0x000fe200078e0000 */
[----:B-1----:R-:W-:-:S10]  /*1610*/  DMUL R32, R8, UR4 ;  /* 0x0000000408207c28 */ /* 0x002fd40008000000 */
[----:B------:R-:W1:Y:S02]  /*1620*/  F2F.F32.F64 R32, R32 ;  /* 0x0000002000207310 */ /* 0x000e640000301000 */
[----:B01----:R-:W-:-:S07]  /*1630*/  FSEL R0, -R32, R32, !P0 ;  /* 0x0000002020007208 */ /* 0x003fce0004000100 */
.L_x_70:
[----:B------:R-:W-:Y:S05]  /*1640*/  BSYNC.RECONVERGENT B0 ;  /* 0x0000000000007941 */ /* 0x000fea0003800200 */
.L_x_69:
[----:B------:R-:W-:Y:S01]  /*1650*/  FMUL R3, R0, R0 ;  /* 0x0000000000037220 */ /* 0x000fe20000400000 */
[C---:B------:R-:W-:Y:S01]  /*1660*/  LOP3.LUT R6, R2.reuse, 0x1, RZ, 0xc0, !PT ;  /* 0x0000000102067812 */ /* 0x040fe200078ec0ff */
[----:B------:R-:W-:Y:S01]  /*1670*/  IMAD.MOV.U32 R29, RZ, RZ, 0x3d2aaabb ;  /* 0x3d2aaabbff1d7424 */ /* 0x000fe200078e00ff */
[----:B------:R-:W-:Y:S01]  /*1680*/  LOP3.LUT P1, RZ, R2, 0x2, RZ, 0xc0, !PT ;  /* 0x0000000202ff7812 */ /* 0x000fe2000782c0ff */
[----:B------:R-:W-:Y:S01]  /*1690*/  FFMA R4, R3, R24, -0.0013887860113754868507 ;  /* 0xbab607ed03047423 */ /* 0x000fe20000000018 */
[----:B------:R-:W-:Y:S01]  /*16a0*/  ISETP.NE.U32.AND P0, PT, R6, 0x1, PT ;  /* 0x000000010600780c */ /* 0x000fe20003f05070 */
[----:B------:R-:W-:Y:S01]  /*16b0*/  IMAD.MOV.U32 R30, RZ, RZ, 0x3effffff ;  /* 0x3effffffff1e7424 */ /* 0x000fe200078e00ff */
[----:B------:R-:W-:Y:S01]  /*16c0*/  BSSY.RECONVERGENT B0, `(.L_x_72) ;  /* 0x0000047000007945 */ /* 0x000fe20003800200 */
[----:B------:R-:W-:Y:S01]  /*16d0*/  IMAD.MOV.U32 R2, RZ, RZ, R25 ;  /* 0x000000ffff027224 */ /* 0x000fe200078e0019 */
[----:B------:R-:W-:Y:S02]  /*16e0*/  FSEL R4, R4, -0.00019574658654164522886, !P0 ;  /* 0xb94d415304047808 */ /* 0x000fe40004000000 */
[----:B------:R-:W-:-:S02]  /*16f0*/  FSEL R6, R29, 0.0083327032625675201416, !P0 ;  /* 0x3c0885e41d067808 */ /* 0x000fc40004000000 */
[----:B------:R-:W-:Y:S02]  /*1700*/  FSEL R0, R0, 1, P0 ;  /* 0x3f80000000007808 */ /* 0x000fe40000000000 */
[----:B------:R-:W-:Y:S01]  /*1710*/  FSEL R33, -R30, -0.16666662693023681641, !P0 ;  /* 0xbe2aaaa81e217808 */ /* 0x000fe20004000100 */
[----:B------:R-:W-:Y:S01]  /*1720*/  FFMA R4, R3, R4, R6 ;  /* 0x0000000403047223 */ /* 0x000fe20000000006 */
[----:B------:R-:W-:Y:S01]  /*1730*/  FSETP.GE.AND P0, PT, |R7|, 105615, PT ;  /* 0x47ce47800700780b */ /* 0x000fe20003f06200 */
[C---:B------:R-:W-:Y:S02]  /*1740*/  FFMA R9, R3.reuse, R0, RZ ;  /* 0x0000000003097223 */ /* 0x040fe400000000ff */
[----:B------:R-:W-:-:S04]  /*1750*/  FFMA R4, R3, R4, R33 ;  /* 0x0000000403047223 */ /* 0x000fc80000000021 */
[----:B------:R-:W-:Y:S01]  /*1760*/  FFMA R9, R9, R4, R0 ;  /* 0x0000000409097223 */ /* 0x000fe20000000000 */
[----:B------:R-:W-:-:S03]  /*1770*/  IMAD.MOV.U32 R0, RZ, RZ, R27 ;  /* 0x000000ffff007224 */ /* 0x000fc600078e001b */
[----:B------:R-:W-:-:S04]  /*1780*/  @P1 FADD R9, RZ, -R9 ;  /* 0x80000009ff091221 */ /* 0x000fc80000000000 */
[----:B---3--:R-:W-:-:S04]  /*1790*/  FMUL R9, R16, R9 ;  /* 0x0000000910097220 */ /* 0x008fc80000400000 */
[----:B------:R-:W-:Y:S01]  /*17a0*/  FFMA R32, R28, R31, -R9 ;  /* 0x0000001f1c207223 */ /* 0x000fe20000000809 */
[----:B------:R-:W-:Y:S06]  /*17b0*/  @!P0 BRA `(.L_x_73) ;  /* 0x0000000000dc8947 */ /* 0x000fec0003800000 */
[----:B------:R-:W-:-:S13]  /*17c0*/  FSETP.NEU.AND P0, PT, |R7|, +INF , PT ;  /* 0x7f8000000700780b */ /* 0x000fda0003f0d200 */
[----:B------:R-:W-:Y:S01]  /*17d0*/  @!P0 FMUL R0, RZ, R7 ;  /* 0x00000007ff008220 */ /* 0x000fe20000400000 */
[----:B------:R-:W-:Y:S01]  /*17e0*/  @!P0 MOV R2, RZ ;  /* 0x000000ff00028202 */ /* 0x000fe20000000f00 */
        /* <DEDUP_REMOVED lines=8> */
.L_x_74:
[----:B0-----:R-:W-:Y:S02]  /*1870*/  IMAD.U32 R8, RZ, RZ, UR8 ;  /* 0x00000008ff087e24 */ /* 0x001fe4000f8e00ff */
[----:B------:R-:W-:-:S05]  /*1880*/  IMAD.U32 R9, RZ, RZ, UR9 ;  /* 0x00000009ff097e24 */ /* 0x000fca000f8e00ff */
[----:B------:R-:W3:Y:S01]  /*1890*/  LDG.E.CONSTANT R2, desc[UR6][R8.64] ;  /* 0x0000000608027981 */ /* 0x000ee2000c1e9900 */
[----:B------:R-:W-:Y:S02]  /*18a0*/  UIADD3 UR8, UP0, UPT, UR8, 0x4, URZ ;  /* 0x0000000408087890 */ /* 0x000fe4000ff1e0ff */
[----:B------:R-:W-:Y:S02]  /*18b0*/  UIADD3 UR4, UPT, UPT, UR4, 0x1, URZ ;  /* 0x0000000104047890 */ /* 0x000fe4000fffe0ff */
[----:B------:R-:W-:Y:S02]  /*18c0*/  UIADD3.X UR9, UPT, UPT, URZ, UR9, URZ, UP0, !UPT ;  /* 0x00000009ff097290 */ /* 0x000fe400087fe4ff */
[----:B------:R-:W-:Y:S01]  /*18d0*/  UISETP.NE.AND UP0, UPT, UR4, 0x6, UPT ;  /* 0x000000060400788c */ /* 0x000fe2000bf05270 */
[----:B---3--:R-:W-:-:S03]  /*18e0*/  IMAD.WIDE.U32 R2, R2, R33, RZ ;  /* 0x0000002102027225 */ /* 0x008fc600078e00ff */
        /* <DEDUP_REMOVED lines=12> */
[----:B------:R-:W3:Y:S04]  /*19b0*/  LDL R0, [R31+0x18] ;  /* 0x000018001f007983 */ /* 0x000ee80000100800 */
[----:B------:R-:W3:Y:S04]  /*19c0*/  LDL R3, [R31+0x14] ;  /* 0x000014001f037983 */ /* 0x000ee80000100800 */
[----:B------:R-:W4:Y:S01]  /*19d0*/  @P0 LDL R2, [R31+0x10] ;  /* 0x000010001f020983 */ /* 0x000f220000100800 */
[----:B------:R-:W-:Y:S01]  /*19e0*/  LOP3.LUT R4, R4, 0x1f, RZ, 0xc0, !PT ;  /* 0x0000001f04047812 */ /* 0x000fe200078ec0ff */
[----:B------:R-:W-:Y:S01]  /*19f0*/  UMOV UR4, 0x54442d19 ;  /* 0x54442d1900047882 */ /* 0x000fe20000000000 */
[----:B------:R-:W-:Y:S01]  /*1a00*/  UMOV UR5, 0x3bf921fb ;  /* 0x3bf921fb00057882 */ /* 0x000fe20000000000 */
[----:B------:R-:W-:-:S02]  /*1a10*/  ISETP.GE.AND P1, PT, R7, RZ, PT ;  /* 0x000000ff0700720c */ /* 0x000fc40003f26270 */
[-C--:B---3--:R-:W-:Y:S02]  /*1a20*/  @P0 SHF.L.W.U32.HI R0, R3, R4.reuse, R0 ;  /* 0x0000000403000219 */ /* 0x088fe40000010e00 */
[----:B----4-:R-:W-:-:S04]  /*1a30*/  @P0 SHF.L.W.U32.HI R3, R2, R4, R3 ;  /* 0x0000000402030219 */ /* 0x010fc80000010e03 */
        /* <DEDUP_REMOVED lines=9> */
[----:B------:R-:W-:-:S02]  /*1ad0*/  ISETP.GE.AND P0, PT, R0, RZ, PT ;  /* 0x000000ff0000720c */ /* 0x000fc40003f06270 */
[----:B------:R-:W-:-:S05]  /*1ae0*/  IADD3 R0, PT, PT, -R2, RZ, RZ ;  /* 0x000000ff02007210 */ /* 0x000fca0007ffe1ff */
[----:B------:R-:W-:Y:S01]  /*1af0*/  @!P1 IMAD.MOV.U32 R2, RZ, RZ, R0 ;  /* 0x000000ffff029224 */ /* 0x000fe200078e0000 */
[----:B-1----:R-:W-:-:S10]  /*1b00*/  DMUL R34, R8, UR4 ;  /* 0x0000000408227c28 */ /* 0x002fd40008000000 */
[----:B------:R-:W1:Y:S02]  /*1b10*/  F2F.F32.F64 R34, R34 ;  /* 0x0000002200227310 */ /* 0x000e640000301000 */
[----:B01----:R-:W-:-:S07]  /*1b20*/  FSEL R0, -R34, R34, !P0 ;  /* 0x0000002222007208 */ /* 0x003fce0004000100 */
.L_x_73:
[----:B------:R-:W-:Y:S05]  /*1b30*/  BSYNC.RECONVERGENT B0 ;  /* 0x0000000000007941 */ /* 0x000fea0003800200 */
.L_x_72:
[----:B------:R-:W-:Y:S01]  /*1b40*/  FMUL R3, R0, R0 ;  /* 0x0000000000037220 */ /* 0x000fe20000400000 */
[C---:B------:R-:W-:Y:S01]  /*1b50*/  LOP3.LUT R6, R2.reuse, 0x1, RZ, 0xc0, !PT ;  /* 0x0000000102067812 */ /* 0x040fe200078ec0ff */
[----:B------:R-:W-:Y:S01]  /*1b60*/  BSSY.RECONVERGENT B0, `(.L_x_75) ;  /* 0x0000043000007945 */ /* 0x000fe20003800200 */
[----:B------:R-:W-:Y:S01]  /*1b70*/  LOP3.LUT P1, RZ, R2, 0x2, RZ, 0xc0, !PT ;  /* 0x0000000202ff7812 */ /* 0x000fe2000782c0ff */
[----:B------:R-:W-:Y:S01]  /*1b80*/  FFMA R4, R3, R24, -0.0013887860113754868507 ;  /* 0xbab607ed03047423 */ /* 0x000fe20000000018 */
[----:B------:R-:W-:-:S04]  /*1b90*/  ISETP.NE.U32.AND P0, PT, R6, 0x1, PT ;  /* 0x000000010600780c */ /* 0x000fc80003f05070 */
[----:B------:R-:W-:Y:S02]  /*1ba0*/  FSEL R4, R4, -0.00019574658654164522886, !P0 ;  /* 0xb94d415304047808 */ /* 0x000fe40004000000 */
[----:B------:R-:W-:Y:S02]  /*1bb0*/  FSEL R6, R29, 0.0083327032625675201416, !P0 ;  /* 0x3c0885e41d067808 */ /* 0x000fe40004000000 */
[----:B------:R-:W-:Y:S02]  /*1bc0*/  FSEL R0, R0, 1, P0 ;  /* 0x3f80000000007808 */ /* 0x000fe40000000000 */
[----:B------:R-:W-:Y:S01]  /*1bd0*/  FSEL R31, -R30, -0.16666662693023681641, !P0 ;  /* 0xbe2aaaa81e1f7808 */ /* 0x000fe20004000100 */
[----:B------:R-:W-:Y:S01]  /*1be0*/  FFMA R4, R3, R4, R6 ;  /* 0x0000000403047223 */ /* 0x000fe20000000006 */
[----:B------:R-:W-:Y:S01]  /*1bf0*/  FSETP.GE.AND P0, PT, |R7|, 105615, PT ;  /* 0x47ce47800700780b */ /* 0x000fe20003f06200 */
[C---:B------:R-:W-:Y:S02]  /*1c00*/  FFMA R9, R3.reuse, R0, RZ ;  /* 0x0000000003097223 */ /* 0x040fe400000000ff */
[----:B------:R-:W-:-:S04]  /*1c10*/  FFMA R4, R3, R4, R31 ;  /* 0x0000000403047223 */ /* 0x000fc8000000001f */
[----:B------:R-:W-:-:S04]  /*1c20*/  FFMA R9, R9, R4, R0 ;  /* 0x0000000409097223 */ /* 0x000fc80000000000 */
[----:B------:R-:W-:-:S04]  /*1c30*/  @P1 FADD R9, RZ, -R9 ;  /* 0x80000009ff091221 */ /* 0x000fc80000000000 */
[----:B------:R-:W-:Y:S01]  /*1c40*/  FMUL R31, R28, R9 ;  /* 0x000000091c1f7220 */ /* 0x000fe20000400000 */
[----:B------:R-:W-:Y:S06]  /*1c50*/  @!P0 BRA `(.L_x_76) ;  /* 0x0000000000cc8947 */ /* 0x000fec0003800000 */
[----:B------:R-:W-:-:S13]  /*1c60*/  FSETP.NEU.AND P0, PT, |R7|, +INF , PT ;  /* 0x7f8000000700780b */ /* 0x000fda0003f0d200 */
[----:B------:R-:W-:Y:S01]  /*1c70*/  @!P0 FMUL R27, RZ, R7 ;  /* 0x00000007ff1b8220 */ /* 0x000fe20000400000 */
[----:B------:R-:W-:Y:S01]  /*1c80*/  @!P0 IMAD.MOV.U32 R25, RZ, RZ, RZ ;  /* 0x000000ffff198224 */ /* 0x000fe200078e00ff */
[----:B------:R-:W-:Y:S06]  /*1c90*/  @!P0 BRA `(.L_x_76) ;  /* 0x0000000000bc8947 */ /* 0x000fec0003800000 */
[----:B------:R-:W-:Y:S01]  /*1ca0*/  IMAD.SHL.U32 R2, R7, 0x100, RZ ;  /* 0x0000010007027824 */ /* 0x000fe200078e00ff */
[----:B------:R-:W-:Y:S01]  /*1cb0*/  UMOV UR4, URZ ;  /* 0x000000ff00047c82 */ /* 0x000fe20008000000 */
[----:B------:R-:W-:Y:S02]  /*1cc0*/  IMAD.MOV.U32 R6, RZ, RZ, RZ ;  /* 0x000000ffff067224 */ /* 0x000fe400078e00ff */
[----:B------:R-:W-:Y:S01]  /*1cd0*/  IMAD.MOV.U32 R0, RZ, RZ, RZ ;  /* 0x000000ffff007224 */ /* 0x000fe200078e00ff */
[----:B------:R-:W-:-:S07]  /*1ce0*/  LOP3.LUT R27, R2, 0x80000000, RZ, 0xfc, !PT ;  /* 0x80000000021b7812 */ /* 0x000fce00078efcff */
.L_x_77:
[----:B0-----:R-:W0:Y:S02]  /*1cf0*/  LDC.64 R2, c[0x4][RZ] ;  /* 0x01000000ff027b82 */ /* 0x001e240000000a00 */
[----:B0-----:R-:W-:-:S06]  /*1d00*/  IMAD.WIDE.U32 R2, R0, 0x4, R2 ;  /* 0x0000000400027825 */ /* 0x001fcc00078e0002 */
[----:B------:R-:W3:Y:S01]  /*1d10*/  LDG.E.CONSTANT R2, desc[UR6][R2.64] ;  /* 0x0000000602027981 */ /* 0x000ee2000c1e9900 */
[C---:B------:R-:W-:Y:S02]  /*1d20*/  IMAD R4, R0.reuse, 0x4, R1 ;  /* 0x0000000400047824 */ /* 0x040fe400078e0201 */
[----:B------:R-:W-:-:S05]  /*1d30*/  VIADD R0, R0, 0x1 ;  /* 0x0000000100007836 */ /* 0x000fca0000000000 */
[----:B------:R-:W-:Y:S01]  /*1d40*/  ISETP.NE.AND P0, PT, R0, 0x6, PT ;  /* 0x000000060000780c */ /* 0x000fe20003f05270 */
[----:B---3--:R-:W-:-:S03]  /*1d50*/  IMAD.WIDE.U32 R8, R2, R27, RZ ;  /* 0x0000001b02087225 */ /* 0x008fc600078e00ff */
[----:B------:R-:W-:-:S04]  /*1d60*/  IADD3 R25, P1, PT, R8, R6, RZ ;  /* 0x0000000608197210 */ /* 0x000fc80007f3e0ff */
[----:B------:R-:W-:Y:S01]  /*1d70*/  IADD3.X R6, PT, PT, R9, UR4, RZ, P1, !PT ;  /* 0x0000000409067c10 */ /* 0x000fe20008ffe4ff */
[----:B------:R0:W-:Y:S04]  /*1d80*/  STL [R4], R25 ;  /* 0x0000001904007387 */ /* 0x0001e80000100800 */
[----:B------:R-:W-:Y:S05]  /*1d90*/  @P0 BRA `(.L_x_77) ;  /* 0xfffffffc00d40947 */ /* 0x000fea000383ffff */
[----:B0-----:R-:W-:Y:S01]  /*1da0*/  SHF.R.U32.HI R4, RZ, 0x17, R7 ;  /* 0x00000017ff047819 */ /* 0x001fe20000011607 */
        /* <DEDUP_REMOVED lines=14> */
[----:B----4-:R-:W-:Y:S02]  /*1e90*/  @P0 SHF.L.W.U32.HI R3, R2, R4, R3 ;  /* 0x0000000402030219 */ /* 0x010fe40000010e03 */
[--C-:B------:R-:W-:Y:S02]  /*1ea0*/  SHF.R.U32.HI R25, RZ, 0x1e, R0.reuse ;  /* 0x0000001eff197819 */ /* 0x100fe40000011600 */
[C---:B------:R-:W-:Y:S02]  /*1eb0*/  SHF.L.W.U32.HI R2, R3.reuse, 0x2, R0 ;  /* 0x0000000203027819 */ /* 0x040fe40000010e00 */
[----:B------:R-:W-:Y:S02]  /*1ec0*/  SHF.L.U32 R3, R3, 0x2, RZ ;  /* 0x0000000203037819 */ /* 0x000fe400000006ff */
[----:B------:R-:W-:-:S02]  /*1ed0*/  SHF.R.S32.HI R4, RZ, 0x1f, R2 ;  /* 0x0000001fff047819 */ /* 0x000fc40000011402 */
[----:B------:R-:W-:Y:S02]  /*1ee0*/  LOP3.LUT R0, R2, R7, RZ, 0x3c, !PT ;  /* 0x0000000702007212 */ /* 0x000fe400078e3cff */
[C---:B------:R-:W-:Y:S02]  /*1ef0*/  LOP3.LUT R8, R4.reuse, R3, RZ, 0x3c, !PT ;  /* 0x0000000304087212 */ /* 0x040fe400078e3cff */
[----:B------:R-:W-:Y:S02]  /*1f00*/  LOP3.LUT R9, R4, R2, RZ, 0x3c, !PT ;  /* 0x0000000204097212 */ /* 0x000fe400078e3cff */
[----:B------:R-:W-:Y:S02]  /*1f10*/  LEA.HI R25, R2, R25, RZ, 0x1 ;  /* 0x0000001902197211 */ /* 0x000fe400078f08ff */
[----:B------:R-:W-:Y:S02]  /*1f20*/  ISETP.GE.AND P0, PT, R0, RZ, PT ;  /* 0x000000ff0000720c */ /* 0x000fe40003f06270 */
[----:B------:R-:W1:Y:S01]  /*1f30*/  I2F.F64.S64 R8, R8 ;  /* 0x0000000800087312 */ /* 0x000e620000301c00 */
[----:B------:R-:W-:-:S04]  /*1f40*/  IMAD.MOV R0, RZ, RZ, -R25 ;  /* 0x000000ffff007224 */ /* 0x000fc800078e0a19 */
[----:B------:R-:W-:Y:S01]  /*1f50*/  @!P1 IMAD.MOV.U32 R25, RZ, RZ, R0 ;  /* 0x000000ffff199224 */ /* 0x000fe200078e0000 */
[----:B-1----:R-:W-:-:S10]  /*1f60*/  DMUL R34, R8, UR4 ;  /* 0x0000000408227c28 */ /* 0x002fd40008000000 */
[----:B------:R-:W1:Y:S02]  /*1f70*/  F2F.F32.F64 R34, R34 ;  /* 0x0000002200227310 */ /* 0x000e640000301000 */
[----:B01----:R-:W-:-:S07]  /*1f80*/  FSEL R27, -R34, R34, !P0 ;  /* 0x00000022221b7208 */ /* 0x003fce0004000100 */
.L_x_76:
[----:B------:R-:W-:Y:S05]  /*1f90*/  BSYNC.RECONVERGENT B0 ;  /* 0x0000000000007941 */ /* 0x000fea0003800200 */
.L_x_75:
[----:B------:R-:W0:Y:S01]  /*1fa0*/  LDC R8, c[0x0][0x390] ;  /* 0x0000e400ff087b82 */ /* 0x000e220000000800 */
[----:B------:R-:W-:Y:S01]  /*1fb0*/  FMUL R3, R27, R27 ;  /* 0x0000001b1b037220 */ /* 0x000fe20000400000 */
[C---:B------:R-:W-:Y:S01]  /*1fc0*/  LOP3.LUT R0, R25.reuse, 0x1, RZ, 0xc0, !PT ;  /* 0x0000000119007812 */ /* 0x040fe200078ec0ff */
[----:B------:R-:W-:Y:S01]  /*1fd0*/  VIADD R25, R25, 0x1 ;  /* 0x0000000119197836 */ /* 0x000fe20000000000 */
[----:B------:R-:W-:Y:S01]  /*1fe0*/  BSSY.RECONVERGENT B0, `(.L_x_78) ;  /* 0x000001f000007945 */ /* 0x000fe20003800200 */
[----:B------:R-:W-:Y:S01]  /*1ff0*/  FFMA R24, R3, R24, -0.0013887860113754868507 ;  /* 0xbab607ed03187423 */ /* 0x000fe20000000018 */
[----:B------:R-:W-:Y:S02]  /*2000*/  ISETP.NE.U32.AND P0, PT, R0, 0x1, PT ;  /* 0x000000010000780c */ /* 0x000fe40003f05070 */
[----:B------:R-:W-:Y:S02]  /*2010*/  LOP3.LUT P1, RZ, R25, 0x2, RZ, 0xc0, !PT ;  /* 0x0000000219ff7812 */ /* 0x000fe4000782c0ff */
[----:B------:R-:W-:-:S02]  /*2020*/  FSEL R0, R29, 0.0083327032625675201416, P0 ;  /* 0x3c0885e41d007808 */ /* 0x000fc40000000000 */
[----:B------:R-:W-:Y:S02]  /*2030*/  FSEL R24, R24, -0.00019574658654164522886, P0 ;  /* 0xb94d415318187808 */ /* 0x000fe40000000000 */
[----:B------:R-:W-:-:S03]  /*2040*/  FSEL R9, -R30, -0.16666662693023681641, P0 ;  /* 0xbe2aaaa81e097808 */ /* 0x000fc60000000100 */
[----:B------:R-:W-:Y:S01]  /*2050*/  FFMA R24, R3, R24, R0 ;  /* 0x0000001803187223 */ /* 0x000fe20000000000 */
[----:B------:R-:W-:-:S03]  /*2060*/  FSEL R0, R27, 1, !P0 ;  /* 0x3f8000001b007808 */ /* 0x000fc60004000000 */
[C---:B------:R-:W-:Y:S02]  /*2070*/  FFMA R24, R3.reuse, R24, R9 ;  /* 0x0000001803187223 */ /* 0x040fe40000000009 */
[----:B------:R-:W-:Y:S01]  /*2080*/  FFMA R9, R3, R0, RZ ;  /* 0x0000000003097223 */ /* 0x000fe200000000ff */
[----:B0-----:R-:W0:Y:S01]  /*2090*/  MUFU.RCP R2, R8 ;  /* 0x0000000800027308 */ /* 0x001e220000001000 */
[----:B------:R-:W-:Y:S02]  /*20a0*/  FADD R3, R17, R32 ;  /* 0x0000002011037221 */ /* 0x000fe40000000000 */
[----:B------:R-:W-:-:S04]  /*20b0*/  FFMA R0, R9, R24, R0 ;  /* 0x0000001809007223 */ /* 0x000fc80000000000 */
[----:B------:R-:W-:Y:S01]  /*20c0*/  @P1 FADD R0, RZ, -R0 ;  /* 0x80000000ff001221 */ /* 0x000fe20000000000 */
[----:B------:R-:W1:Y:S03]  /*20d0*/  FCHK P0, R3, R8 ;  /* 0x0000000803007302 */ /* 0x000e660000000000 */
[----:B------:R-:W-:-:S04]  /*20e0*/  FFMA R0, R16, R0, R31 ;  /* 0x0000000010007223 */ /* 0x000fc8000000001f */
[----:B------:R-:W-:Y:S01]  /*20f0*/  FADD R0, R13, R0 ;  /* 0x000000000d007221 */ /* 0x000fe20000000000 */
[----:B0-----:R-:W-:-:S04]  /*2100*/  FFMA R25, R2, -R8, 1 ;  /* 0x3f80000002197423 */ /* 0x001fc80000000808 */
[----:B------:R-:W-:Y:S01]  /*2110*/  FFMA R4, R2, R25, R2 ;  /* 0x0000001902047223 */ /* 0x000fe20000000002 */
[----:B--2---:R-:W-:-:S03]  /*2120*/  FADD R2, R26, R5 ;  /* 0x000000051a027221 */ /* 0x004fc60000000000 */
[----:B------:R-:W-:-:S04]  /*2130*/  FFMA R6, R3, R4, RZ ;  /* 0x0000000403067223 */ /* 0x000fc800000000ff */
[----:B------:R-:W-:-:S04]  /*2140*/  FFMA R9, R6, -R8, R3 ;  /* 0x8000000806097223 */ /* 0x000fc80000000003 */
[----:B------:R-:W-:Y:S01]  /*2150*/  FFMA R13, R4, R9, R6 ;  /* 0x00000009040d7223 */ /* 0x000fe20000000006 */
[----:B-1----:R-:W-:Y:S06]  /*2160*/  @!P0 BRA `(.L_x_79) ;  /* 0x0000000000188947 */ /* 0x002fec0003800000 */
[----:B------:R-:W0:Y:S01]  /*2170*/  LDCU UR4, c[0x0][0x390] ;  /* 0x00007200ff0477ac */ /* 0x000e220008000800 */
[----:B------:R-:W-:Y:S01]  /*2180*/  IMAD.MOV.U32 R16, RZ, RZ, R3 ;  /* 0x000000ffff107224 */ /* 0x000fe200078e0003 */
[----:B------:R-:W-:Y:S01]  /*2190*/  MOV R27, 0x21c0 ;  /* 0x000021c0001b7802 */ /* 0x000fe20000000f00 */
[----:B0-----:R-:W-:-:S07]  /*21a0*/  IMAD.U32 R5, RZ, RZ, UR4 ;  /* 0x00000004ff057e24 */ /* 0x001fce000f8e00ff */
[----:B------:R-:W-:Y:S05]  /*21b0*/  CALL.REL.NOINC `($__internal_2_$__cuda_sm3x_div_rn_noftz_f32_slowpath) ;  /* 0x0000002000a47944 */ /* 0x000fea0003c00000 */
[----:B------:R-:W-:-:S07]  /*21c0*/  IMAD.MOV.U32 R13, RZ, RZ, R16 ;  /* 0x000000ffff0d7224 */ /* 0x000fce00078e0010 */
.L_x_79:
[----:B------:R-:W-:Y:S05]  /*21d0*/  BSYNC.RECONVERGENT B0 ;  /* 0x0000000000007941 */ /* 0x000fea0003800200 */
.L_x_78:
[----:B------:R-:W0:Y:S01]  /*21e0*/  LDC R9, c[0x0][0x390] ;  /* 0x0000e400ff097b82 */ /* 0x000e220000000800 */
[----:B------:R-:W-:Y:S01]  /*21f0*/  F2I.TRUNC.NTZ R13, R13 ;  /* 0x0000000d000d7305 */ /* 0x000fe2000020f100 */
[----:B------:R-:W-:Y:S07]  /*2200*/  BSSY.RECONVERGENT B0, `(.L_x_80) ;  /* 0x000000f000007945 */ /* 0x000fee0003800200 */
[----:B0-----:R-:W0:Y:S08]  /*2210*/  MUFU.RCP R4, R9 ;  /* 0x0000000900047308 */ /* 0x001e300000001000 */
[----:B------:R-:W1:Y:S01]  /*2220*/  FCHK P0, R0, R9 ;  /* 0x0000000900007302 */ /* 0x000e620000000000 */
[----:B0-----:R-:W-:-:S04]  /*2230*/  FFMA R5, R4, -R9, 1 ;  /* 0x3f80000004057423 */ /* 0x001fc80000000809 */
[----:B------:R-:W-:-:S04]  /*2240*/  FFMA R6, R4, R5, R4 ;  /* 0x0000000504067223 */ /* 0x000fc80000000004 */
        /* <DEDUP_REMOVED lines=9> */
[----:B------:R-:W-:-:S07]  /*22e0*/  MOV R4, R16 ;  /* 0x0000001000047202 */ /* 0x000fce0000000f00 */
.L_x_81:
[----:B------:R-:W-:Y:S05]  /*22f0*/  BSYNC.RECONVERGENT B0 ;  /* 0x0000000000007941 */ /* 0x000fea0003800200 */
.L_x_80:
        /* <DEDUP_REMOVED lines=17> */
.L_x_83:
[----:B------:R-:W-:Y:S05]  /*2410*/  BSYNC.RECONVERGENT B0 ;  /* 0x0000000000007941 */ /* 0x000fea0003800200 */
.L_x_82:
[----:B------:R-:W0:Y:S01]  /*2420*/  LDC R16, c[0x0][0x3a4] ;  /* 0x0000e900ff107b82 */ /* 0x000e220000000800 */
[----:B------:R-:W-:-:S05]  /*2430*/  VIMNMX R6, PT, PT, R13, 0x1, !PT ;  /* 0x000000010d067848 */ /* 0x000fca0007fe0100 */
[----:B------:R-:W-:Y:S02]  /*2440*/  VIADD R8, R6, 0xffffffff ;  /* 0xffffffff06087836 */ /* 0x000fe40000000000 */
[----:B0-----:R-:W-:-:S05]  /*2450*/  VIADD R16, R16, 0xffffffff ;  /* 0xffffffff10107836 */ /* 0x001fca0000000000 */
[----:B------:R-:W-:-:S04]  /*2460*/  VIADDMNMX R13, R13, 0x1, R16, PT ;  /* 0x000000010d0d7846 */ /* 0x000fc80003800110 */
[----:B------:R-:W-:-:S13]  /*2470*/  ISETP.GT.AND P0, PT, R8, R13, PT ;  /* 0x0000000d0800720c */ /* 0x000fda0003f04270 */
[----:B------:R-:W-:Y:S05]  /*2480*/  @P0 EXIT ;  /* 0x000000000000094d */ /* 0x000fea0003800000 */
[C---:B------:R-:W-:Y:S01]  /*2490*/  FMUL R6, R7.reuse, -0.63661974668502807617 ;  /* 0xbf22f98307067820 */ /* 0x040fe20000400000 */
[----:B------:R-:W0:Y:S01]  /*24a0*/  LDC.64 R26, c[0x0][0x3a8] ;  /* 0x0000ea00ff1a7b82 */ /* 0x000e220000000a00 */
[C---:B------:R-:W-:Y:S01]  /*24b0*/  FSETP.GE.AND P0, PT, |R7|.reuse, 105615, PT ;  /* 0x47ce47800700780b */ /* 0x040fe20003f06200 */
[----:B------:R-:W-:Y:S01]  /*24c0*/  F2I.TRUNC.NTZ R5, R5 ;  /* 0x0000000500057305 */ /* 0x000fe2000020f100 */
[----:B------:R-:W-:Y:S01]  /*24d0*/  FMNMX3 R24, R10, R11, R12, !PT ;  /* 0x0000000b0a187276 */ /* 0x000fe2000780000c */
[C---:B------:R-:W-:Y:S01]  /*24e0*/  FADD R10, -R7.reuse, -RZ ;  /* 0x800000ff070a7221 */ /* 0x040fe20000000100 */
[----:B------:R-:W-:Y:S01]  /*24f0*/  FSETP.EQ.OR P1, PT, |R7|, +INF , !P0 ;  /* 0x7f8000000700780b */ /* 0x000fe20004722600 */
[----:B------:R-:W-:Y:S01]  /*2500*/  UMOV UR4, 0x33333333 ;  /* 0x3333333300047882 */ /* 0x000fe20000000000 */
[----:B------:R-:W-:Y:S01]  /*2510*/  UMOV UR5, 0x3ff33333 ;  /* 0x3ff3333300057882 */ /* 0x000fe20000000000 */
[----:B------:R-:W1:Y:S01]  /*2520*/  LDC.64 R62, c[0x0][0x3d8] ;  /* 0x0000f600ff3e7b82 */ /* 0x000e620000000a00 */
[----:B------:R-:W-:Y:S01]  /*2530*/  IMAD.SHL.U32 R46, R10, 0x100, RZ ;  /* 0x000001000a2e7824 */ /* 0x000fe200078e00ff */
[----:B------:R0:W2:Y:S01]  /*2540*/  F2I.NTZ R17, R6 ;  /* 0x0000000600117305 */ /* 0x0000a20000203100 */
[----:B------:R-:W-:-:S02]  /*2550*/  DMUL R22, R22, UR4 ;  /* 0x0000000416167c28 */ /* 0x000fc40008000000 */
[----:B------:R-:W-:Y:S01]  /*2560*/  DMUL R20, R20, UR4 ;  /* 0x0000000414147c28 */ /* 0x000fe20008000000 */
[----:B------:R-:W-:Y:S01]  /*2570*/  LOP3.LUT R46, R46, 0x80000000, RZ, 0xfc, !PT ;  /* 0x800000002e2e7812 */ /* 0x000fe200078efcff */
[----:B------:R-:W-:Y:S01]  /*2580*/  DMUL R18, R18, UR4 ;  /* 0x0000000412127c28 */ /* 0x000fe20008000000 */
[----:B0-----:R-:W-:Y:S01]  /*2590*/  VIADD R6, R27, 0xffffffff ;  /* 0xffffffff1b067836 */ /* 0x001fe20000000000 */
[----:B--2---:R-:W-:Y:S02]  /*25a0*/  I2FP.F32.S32 R16, R17 ;  /* 0x0000001100107245 */ /* 0x004fe40000201400 */
[----:B------:R-:W-:-:S03]  /*25b0*/  SEL R17, R17, RZ, !P0 ;  /* 0x000000ff11117207 */ /* 0x000fc60004000000 */
[----:B------:R-:W-:Y:S01]  /*25c0*/  FFMA R9, R16, -1.5707962512969970703, -R7 ;  /* 0xbfc90fda10097823 */ /* 0x000fe20000000807 */
[----:B-1----:R-:W-:-:S04]  /*25d0*/  IMAD.WIDE R62, R14, 0x4, R62 ;  /* 0x000000040e3e7825 */ /* 0x002fc800078e023e */
[----:B------:R-:W-:Y:S01]  /*25e0*/  FFMA R25, R16, -7.5497894158615963534e-08, R9 ;  /* 0xb3a2216810197823 */ /* 0x000fe20000000009 */
[----:B------:R-:W-:-:S03]  /*25f0*/  VIADD R9, R26, 0xffffffff ;  /* 0xffffffff1a097836 */ /* 0x000fc60000000000 */
[----:B------:R-:W-:Y:S01]  /*2600*/  FFMA R11, R16, -5.3903029534742383927e-15, R25 ;  /* 0xa7c234c5100b7823 */ /* 0x000fe20000000019 */
[----:B------:R-:W-:Y:S01]  /*2610*/  @P0 FMUL R11, RZ, -R7 ;  /* 0x80000007ff0b0220 */ /* 0x000fe20000400000 */
[C---:B------:R-:W-:Y:S02]  /*2620*/  VIMNMX R7, PT, PT, R4.reuse, 0x1, !PT ;  /* 0x0000000104077848 */ /* 0x040fe40007fe0100 */
[----:B------:R-:W-:Y:S02]  /*2630*/  VIADDMNMX R12, R4, 0x1, R9, PT ;  /* 0x00000001040c7846 */ /* 0x000fe40003800109 */
[----:B------:R-:W-:Y:S01]  /*2640*/  SHF.R.U32.HI R4, RZ, 0x17, R10 ;  /* 0x00000017ff047819 */ /* 0x000fe2000001160a */
[----:B------:R-:W-:Y:S01]  /*2650*/  VIADD R7, R7, 0xffffffff ;  /* 0xffffffff07077836 */ /* 0x000fe20000000000 */
[C---:B------:R-:W-:Y:S02]  /*2660*/  VIADDMNMX R9, R5.reuse, 0x1, R6, PT ;  /* 0x0000000105097846 */ /* 0x040fe40003800106 */
[----:B------:R-:W-:-:S02]  /*2670*/  VIMNMX R6, PT, PT, R5, 0x1, !PT ;  /* 0x0000000105067848 */ /* 0x000fc40007fe0100 */
[C---:B------:R-:W-:Y:S02]  /*2680*/  LOP3.LUT R5, R4.reuse, 0xe0, RZ, 0xc0, !PT ;  /* 0x000000e004057812 */ /* 0x040fe400078ec0ff */
[----:B------:R-:W-:Y:S02]  /*2690*/  LOP3.LUT R4, R4, 0x1f, RZ, 0xc0, !PT ;  /* 0x0000001f04047812 */ /* 0x000fe400078ec0ff */
[----:B------:R-:W-:Y:S01]  /*26a0*/  IADD3 R6, PT, PT, R6, -0x1, RZ ;  /* 0xffffffff06067810 */ /* 0x000fe20007ffe0ff */
[----:B------:R-:W-:Y:S02]  /*26b0*/  VIADD R48, R5, 0xffffff80 ;  /* 0xffffff8005307836 */ /* 0x000fe40000000000 */
[----:B------:R-:W-:Y:S01]  /*26c0*/  FMUL R5, R24, 0.5 ;  /* 0x3f00000018057820 */ /* 0x000fe20000400000 */
[----:B------:R-:W-:Y:S02]  /*26d0*/  IADD3 R47, PT, PT, -R4, 0x20, RZ ;  /* 0x00000020042f7810 */ /* 0x000fe40007ffe1ff */
[----:B------:R-:W-:-:S05]  /*26e0*/  SHF.R.U32.HI R48, RZ, 0x5, R48 ;  /* 0x00000005ff307819 */ /* 0x000fca0000011630 */
[----:B------:R-:W-:-:S07]  /*26f0*/  IMAD R48, R48, -0x4, R1 ;  /* 0xfffffffc30307824 */ /* 0x000fce00078e0201 */
.L_x_121:
[----:B------:R-:W-:Y:S01]  /*2700*/  ISETP.GT.AND P0, PT, R7, R12, PT ;  /* 0x0000000c0700720c */ /* 0x000fe20003f04270 */
[----:B------:R-:W-:-:S12]  /*2710*/  BSSY.RECONVERGENT B2, `(.L_x_84) ;  /* 0x00001b7000027945 */ /* 0x000fd80003800200 */
[----:B0-----:R-:W-:Y:S05]  /*2720*/  @P0 BRA `(.L_x_85) ;  /* 0x0000001800d40947 */ /* 0x001fea0003800000 */
[----:B------:R-:W0:Y:S01]  /*2730*/  LDCU UR4, c[0x0][0x3a4] ;  /* 0x00007480ff0477ac */ /* 0x000e220008000800 */
[----:B------:R-:W-:Y:S02]  /*2740*/  IMAD.MOV.U32 R49, RZ, RZ, R7 ;  /* 0x000000ffff317224 */ /* 0x000fe400078e0007 */
[----:B0-----:R-:W-:-:S07]  /*2750*/  IMAD R50, R15, UR4, R8 ;  /* 0x000000040f327c24 */ /* 0x001fce000f8e0208 */
.L_x_120:
[----:B------:R-:W-:Y:S01]  /*2760*/  ISETP.GT.AND P0, PT, R6, R9, PT ;  /* 0x000000090600720c */ /* 0x000fe20003f04270 */
[----:B------:R-:W-:-:S12]  /*2770*/  BSSY.RECONVERGENT B1, `(.L_x_86) ;  /* 0x00001ad000017945 */ /* 0x000fd80003800200 */
[----:B0-----:R-:W-:Y:S05]  /*2780*/  @P0 BRA `(.L_x_87) ;  /* 0x0000001800ac0947 */ /* 0x001fea0003800000 */
[----:B------:R0:W5:Y:S01]  /*2790*/  LDG.E R51, desc[UR6][R62.64] ;  /* 0x000000063e337981 */ /* 0x000162000c1e1900 */
[----:B------:R-:W1:Y:S01]  /*27a0*/  LDCU UR4, c[0x0][0x3a8] ;  /* 0x00007500ff0477ac */ /* 0x000e620008000800 */
[----:B------:R-:W-:Y:S02]  /*27b0*/  IMAD.MOV.U32 R52, RZ, RZ, R6 ;  /* 0x000000ffff347224 */ /* 0x000fe400078e0006 */
[----:B01----:R-:W-:-:S07]  /*27c0*/  IMAD R53, R50, UR4, R49 ;  /* 0x0000000432357c24 */ /* 0x003fce000f8e0231 */
.L_x_119:
[----:B0-----:R-:W0:Y:S02]  /*27d0*/  LDCU UR4, c[0x0][0x38c] ;  /* 0x00007180ff0477ac */ /* 0x001e240008000800 */
[----:B0----5:R-:W-:-:S13]  /*27e0*/  ISETP.GE.AND P0, PT, R51, UR4, PT ;  /* 0x0000000433007c0c */ /* 0x021fda000bf06270 */
[----:B------:R-:W-:Y:S05]  /*27f0*/  @P0 BRA `(.L_x_87) ;  /* 0x0000001800900947 */ /* 0x000fea0003800000 */
[----:B------:R-:W0:Y:S01]  /*2800*/  LDC.64 R24, c[0x0][0x3e8] ;  /* 0x0000fa00ff187b82 */ /* 0x000e220000000a00 */
[----:B------:R-:W1:Y:S02]  /*2810*/  LDCU UR4, c[0x0][0x3ac] ;  /* 0x00007580ff0477ac */ /* 0x000e640008000800 */
[----:B-1----:R-:W-:Y:S01]  /*2820*/  IMAD R54, R53, UR4, R52 ;  /* 0x0000000435367c24 */ /* 0x002fe2000f8e0234 */
[----:B------:R-:W1:Y:S03]  /*2830*/  LDCU UR4, c[0x0][0x394] ;  /* 0x00007280ff0477ac */ /* 0x000e660008000800 */
[----:B0-----:R-:W-:-:S06]  /*2840*/  IMAD.WIDE R24, R54, 0x4, R24 ;  /* 0x0000000436187825 */ /* 0x001fcc00078e0218 */
[----:B------:R-:W1:Y:S01]  /*2850*/  LDG.E R24, desc[UR6][R24.64] ;  /* 0x0000000618187981 */ /* 0x000e62000c1e1900 */
[----:B------:R-:W-:Y:S01]  /*2860*/  BSSY.RECONVERGENT B0, `(.L_x_88) ;  /* 0x000019a000007945 */ /* 0x000fe20003800200 */
[----:B-1----:R-:W-:-:S04]  /*2870*/  VIMNMX R55, PT, PT, R24, UR4, PT ;  /* 0x0000000418377c48 */ /* 0x002fc8000bfe0100 */
[----:B------:R-:W-:-:S13]  /*2880*/  ISETP.GE.AND P0, PT, R55, 0x1, PT ;  /* 0x000000013700780c */ /* 0x000fda0003f06270 */
[----:B------:R-:W-:Y:S05]  /*2890*/  @!P0 BRA `(.L_x_89) ;  /* 0x0000001800588947 */ /* 0x000fea0003800000 */
[----:B------:R-:W-:-:S07]  /*28a0*/  IMAD.MOV.U32 R56, RZ, RZ, RZ ;  /* 0x000000ffff387224 */ /* 0x000fce00078e00ff */
.L_x_118:
[----:B0-----:R-:W0:Y:S01]  /*28b0*/  LDC.64 R24, c[0x0][0x3e0] ;  /* 0x0000f800ff187b82 */ /* 0x001e220000000a00 */
[----:B------:R-:W1:Y:S02]  /*28c0*/  LDCU UR4, c[0x0][0x394] ;  /* 0x00007280ff0477ac */ /* 0x000e640008000800 */
[----:B-1----:R-:W-:-:S04]  /*28d0*/  IMAD R27, R54, UR4, R56 ;  /* 0x00000004361b7c24 */ /* 0x002fc8000f8e0238 */
[----:B0-----:R-:W-:Y:S02]  /*28e0*/  IMAD.WIDE R26, R27, 0x4, R24 ;  /* 0x000000041b1a7825 */ /* 0x001fe400078e0218 */
[----:B------:R-:W0:Y:S03]  /*28f0*/  LDC.64 R24, c[0x0][0x3b0] ;  /* 0x0000ec00ff187b82 */ /* 0x000e260000000a00 */
[----:B------:R-:W2:Y:S02]  /*2900*/  LDG.E R57, desc[UR6][R26.64] ;  /* 0x000000061a397981 */ /* 0x000ea4000c1e1900 */
[----:B--2---:R-:W-:-:S04]  /*2910*/  IMAD R29, R57, 0x3, RZ ;  /* 0x00000003391d7824 */ /* 0x004fc800078e02ff */
[----:B0-----:R-:W-:-:S05]  /*2920*/  IMAD.WIDE R24, R29, 0x4, R24 ;  /* 0x000000041d187825 */ /* 0x001fca00078e0218 */
[----:B------:R-:W2:Y:S04]  /*2930*/  LDG.E R28, desc[UR6][R24.64] ;  /* 0x00000006181c7981 */ /* 0x000ea8000c1e1900 */
[----:B------:R-:W3:Y:S04]  /*2940*/  LDG.E R29, desc[UR6][R24.64+0x4] ;  /* 0x00000406181d7981 */ /* 0x000ee8000c1e1900 */
[----:B------:R-:W4:Y:S01]  /*2950*/  LDG.E R59, desc[UR6][R24.64+0x8] ;  /* 0x00000806183b7981 */ /* 0x000f22000c1e1900 */
[----:B------:R-:W-:Y:S01]  /*2960*/  BSSY.RECONVERGENT B3, `(.L_x_90) ;  /* 0x0000035000037945 */ /* 0x000fe20003800200 */
[----:B------:R-:W-:-:S02]  /*2970*/  IMAD.MOV.U32 R31, RZ, RZ, R17 ;  /* 0x000000ffff1f7224 */ /* 0x000fc400078e0011 */
[----:B------:R-:W-:Y:S02]  /*2980*/  IMAD.MOV.U32 R32, RZ, RZ, R11 ;  /* 0x000000ffff207224 */ /* 0x000fe400078e000b */
[----:B--2---:R-:W-:Y:S01]  /*2990*/  FADD R28, -R3, R28 ;  /* 0x0000001c031c7221 */ /* 0x004fe20000000100 */
[----:B---3--:R-:W-:Y:S01]  /*29a0*/  FADD R58, -R0, R29 ;  /* 0x0000001d003a7221 */ /* 0x008fe20000000100 */
[----:B----4-:R-:W-:Y:S01]  /*29b0*/  FADD R59, -R2, R59 ;  /* 0x0000003b023b7221 */ /* 0x010fe20000000100 */
[----:B------:R-:W-:Y:S06]  /*29c0*/  @P1 BRA `(.L_x_91) ;  /* 0x0000000000b81947 */ /* 0x000fec0003800000 */
[----:B------:R-:W-:Y:S01]  /*29d0*/  IMAD.MOV.U32 R32, RZ, RZ, RZ ;  /* 0x000000ffff207224 */ /* 0x000fe200078e00ff */
[----:B------:R-:W-:Y:S01]  /*29e0*/  MOV R16, R1 ;  /* 0x0000000100107202 */ /* 0x000fe20000000f00 */
[----:B------:R-:W0:Y:S01]  /*29f0*/  LDCU.64 UR8, c[0x4][URZ] ;  /* 0x01000000ff0877ac */ /* 0x000e220008000a00 */
[----:B------:R-:W-:Y:S01]  /*2a00*/  UMOV UR5, URZ ;  /* 0x000000ff00057c82 */ /* 0x000fe20008000000 */
[----:B------:R-:W-:-:S05]  /*2a10*/  UMOV UR4, URZ ;  /* 0x000000ff00047c82 */ /* 0x000fca0008000000 */
.L_x_92:
[----:B0-----:R-:W-:Y:S02]  /*2a20*/  IMAD.U32 R25, RZ, RZ, UR9 ;  /* 0x00000009ff197e24 */ /* 0x001fe4000f8e00ff */
[----:B------:R-:W-:-:S05]  /*2a30*/  IMAD.U32 R24, RZ, RZ, UR8 ;  /* 0x00000008ff187e24 */ /* 0x000fca000f8e00ff */
[----:B------:R-:W2:Y:S01]  /*2a40*/  LDG.E.CONSTANT R25, desc[UR6][R24.64] ;  /* 0x0000000618197981 */ /* 0x000ea2000c1e9900 */
[----:B------:R-:W-:Y:S02]  /*2a50*/  UIADD3 UR8, UP0, UPT, UR8, 0x4, URZ ;  /* 0x0000000408087890 */ /* 0x000fe4000ff1e0ff */
[----:B------:R-:W-:Y:S02]  /*2a60*/  UIADD3 UR4, UPT, UPT, UR4, 0x1, URZ ;  /* 0x0000000104047890 */ /* 0x000fe4000fffe0ff */
[----:B------:R-:W-:Y:S02]  /*2a70*/  UIADD3.X UR9, UPT, UPT, URZ, UR9, URZ, UP0, !UPT ;  /* 0x00000009ff097290 */ /* 0x000fe400087fe4ff */
[----:B------:R-:W-:Y:S01]  /*2a80*/  UISETP.NE.AND UP0, UPT, UR4, 0x6, UPT ;  /* 0x000000060400788c */ /* 0x000fe2000bf05270 */
[----:B--2---:R-:W-:-:S03]  /*2a90*/  IMAD.WIDE.U32 R26, R25, R46, RZ ;  /* 0x0000002e191a7225 */ /* 0x004fc600078e00ff */
[----:B------:R-:W-:-:S04]  /*2aa0*/  IADD3 R29, P0, PT, R26, R32, RZ ;  /* 0x000000201a1d7210 */ /* 0x000fc80007f1e0ff */
[----:B------:R-:W-:Y:S01]  /*2ab0*/  IADD3.X R32, PT, PT, R27, UR5, RZ, P0, !PT ;  /* 0x000000051b207c10 */ /* 0x000fe200087fe4ff */
[----:B------:R0:W-:Y:S02]  /*2ac0*/  STL [R16], R29 ;  /* 0x0000001d10007387 */ /* 0x0001e40000100800 */
[----:B0-----:R-:W-:Y:S01]  /*2ad0*/  VIADD R16, R16, 0x4 ;  /* 0x0000000410107836 */ /* 0x001fe20000000000 */
[----:B------:R-:W-:Y:S06]  /*2ae0*/  BRA.U UP0, `(.L_x_92) ;  /* 0xfffffffd00cc7547 */ /* 0x000fec000b83ffff */
[----:B------:R-:W-:Y:S01]  /*2af0*/  ISETP.NE.AND P0, PT, R4, RZ, PT ;  /* 0x000000ff0400720c */ /* 0x000fe20003f05270 */
[----:B------:R0:W-:Y:S04]  /*2b00*/  STL [R1+0x18], R32 ;  /* 0x0000182001007387 */ /* 0x0001e80000100800 */
[----:B------:R-:W2:Y:S04]  /*2b10*/  LDL R29, [R48+0x18] ;  /* 0x00001800301d7983 */ /* 0x000ea80000100800 */
[----:B------:R-:W3:Y:S04]  /*2b20*/  LDL R16, [R48+0x14] ;  /* 0x0000140030107983 */ /* 0x000ee80000100800 */
[----:B------:R-:W4:Y:S01]  /*2b30*/  @P0 LDL R30, [R48+0x10] ;  /* 0x00001000301e0983 */ /* 0x000f220000100800 */
[----:B------:R-:W-:Y:S01]  /*2b40*/  UMOV UR4, 0x54442d19 ;  /* 0x54442d1900047882 */ /* 0x000fe20000000000 */
[----:B------:R-:W-:Y:S01]  /*2b50*/  UMOV UR5, 0x3bf921fb ;  /* 0x3bf921fb00057882 */ /* 0x000fe20000000000 */
[----:B--2---:R-:W-:-:S02]  /*2b60*/  @P0 SHF.L.U32 R24, R29, R4, RZ ;  /* 0x000000041d180219 */ /* 0x004fc400000006ff */
[-C--:B---3--:R-:W-:Y:S02]  /*2b70*/  @P0 SHF.R.U32.HI R25, RZ, R47.reuse, R16 ;  /* 0x0000002fff190219 */ /* 0x088fe40000011610 */
[----:B------:R-:W-:Y:S02]  /*2b80*/  @P0 SHF.L.U32 R26, R16, R4, RZ ;  /* 0x00000004101a0219 */ /* 0x000fe400000006ff */
[----:B----4-:R-:W-:Y:S01]  /*2b90*/  @P0 SHF.R.U32.HI R27, RZ, R47, R30 ;  /* 0x0000002fff1b0219 */ /* 0x010fe2000001161e */
[----:B------:R-:W-:-:S04]  /*2ba0*/  @P0 IMAD.IADD R29, R24, 0x1, R25 ;  /* 0x00000001181d0824 */ /* 0x000fc800078e0219 */
[----:B------:R-:W-:Y:S01]  /*2bb0*/  @P0 IMAD.IADD R16, R26, 0x1, R27 ;  /* 0x000000011a100824 */ /* 0x000fe200078e021b */
[----:B------:R-:W-:-:S04]  /*2bc0*/  ISETP.GE.AND P0, PT, R10, RZ, PT ;  /* 0x000000ff0a00720c */ /* 0x000fc80003f06270 */
[C---:B------:R-:W-:Y:S01]  /*2bd0*/  SHF.L.W.U32.HI R31, R16.reuse, 0x2, R29 ;  /* 0x00000002101f7819 */ /* 0x040fe20000010e1d */
[----:B------:R-:W-:-:S03]  /*2be0*/  IMAD.SHL.U32 R16, R16, 0x4, RZ ;  /* 0x0000000410107824 */ /* 0x000fc600078e00ff */
[----:B------:R-:W-:Y:S02]  /*2bf0*/  SHF.R.S32.HI R25, RZ, 0x1f, R31 ;  /* 0x0000001fff197819 */ /* 0x000fe4000001141f */
[----:B------:R-:W-:Y:S02]  /*2c00*/  LOP3.LUT R30, R31, R10, RZ, 0x3c, !PT ;  /* 0x0000000a1f1e7212 */ /* 0x000fe400078e3cff */
[C---:B------:R-:W-:Y:S02]  /*2c10*/  LOP3.LUT R24, R25.reuse, R16, RZ, 0x3c, !PT ;  /* 0x0000001019187212 */ /* 0x040fe400078e3cff */
[----:B------:R-:W-:Y:S02]  /*2c20*/  LOP3.LUT R25, R25, R31, RZ, 0x3c, !PT ;  /* 0x0000001f19197212 */ /* 0x000fe400078e3cff */
[----:B------:R-:W-:Y:S02]  /*2c30*/  SHF.R.U32.HI R16, RZ, 0x1e, R29 ;  /* 0x0000001eff107819 */ /* 0x000fe4000001161d */
[----:B------:R-:W-:-:S02]  /*2c40*/  ISETP.GE.AND P2, PT, R30, RZ, PT ;  /* 0x000000ff1e00720c */ /* 0x000fc40003f46270 */
[----:B------:R-:W1:Y:S01]  /*2c50*/  I2F.F64.S64 R24, R24 ;  /* 0x0000001800187312 */ /* 0x000e620000301c00 */
[----:B------:R-:W-:-:S05]  /*2c60*/  LEA.HI R31, R31, R16, RZ, 0x1 ;  /* 0x000000101f1f7211 */ /* 0x000fca00078f08ff */
[----:B------:R-:W-:Y:S01]  /*2c70*/  @!P0 IMAD.MOV R31, RZ, RZ, -R31 ;  /* 0x000000ffff1f8224 */ /* 0x000fe200078e0a1f */
[----:B-1----:R-:W-:-:S10]  /*2c80*/  DMUL R26, R24, UR4 ;  /* 0x00000004181a7c28 */ /* 0x002fd40008000000 */
[----:B------:R-:W0:Y:S02]  /*2c90*/  F2F.F32.F64 R26, R26 ;  /* 0x0000001a001a7310 */ /* 0x000e240000301000 */
[----:B0-----:R-:W-:-:S07]  /*2ca0*/  FSEL R32, -R26, R26, !P2 ;  /* 0x0000001a1a207208 */ /* 0x001fce0005000100 */
.L_x_91:
[----:B------:R-:W-:Y:S05]  /*2cb0*/  BSYNC.RECONVERGENT B3 ;  /* 0x0000000000037941 */ /* 0x000fea0003800200 */
.L_x_90:
[----:B------:R-:W-:Y:S02]  /*2cc0*/  IMAD.MOV.U32 R16, RZ, RZ, 0x37cbac00 ;  /* 0x37cbac00ff107424 */ /* 0x000fe400078e00ff */
[----:B------:R-:W-:Y:S01]  /*2cd0*/  FMUL R25, R32, R32 ;  /* 0x0000002020197220 */ /* 0x000fe20000400000 */
[C---:B------:R-:W-:Y:S01]  /*2ce0*/  LOP3.LUT R26, R31.reuse, 0x1, RZ, 0xc0, !PT ;  /* 0x000000011f1a7812 */ /* 0x040fe200078ec0ff */
[----:B------:R-:W-:Y:S01]  /*2cf0*/  VIADD R27, R31, 0x1 ;  /* 0x000000011f1b7836 */ /* 0x000fe20000000000 */
[----:B------:R-:W-:Y:S01]  /*2d00*/  MOV R29, 0x3c0885e4 ;  /* 0x3c0885e4001d7802 */ /* 0x000fe20000000f00 */
[----:B------:R-:W-:Y:S01]  /*2d10*/  FFMA R24, R25, R16, -0.0013887860113754868507 ;  /* 0xbab607ed19187423 */ /* 0x000fe20000000010 */
[----:B------:R-:W-:Y:S01]  /*2d20*/  ISETP.NE.U32.AND P0, PT, R26, 0x1, PT ;  /* 0x000000011a00780c */ /* 0x000fe20003f05070 */
[----:B------:R-:W-:Y:S01]  /*2d30*/  IMAD.MOV.U32 R30, RZ, RZ, 0x3e2aaaa8 ;  /* 0x3e2aaaa8ff1e7424 */ /* 0x000fe200078e00ff */
[----:B------:R-:W-:Y:S01]  /*2d40*/  LOP3.LUT P2, RZ, R27, 0x2, RZ, 0xc0, !PT ;  /* 0x000000021bff7812 */ /* 0x000fe2000784c0ff */
[----:B------:R-:W-:Y:S01]  /*2d50*/  BSSY.RECONVERGENT B3, `(.L_x_93) ;  /* 0x0000037000037945 */ /* 0x000fe20003800200 */
[----:B------:R-:W-:Y:S01]  /*2d60*/  FSEL R26, R24, -0.00019574658654164522886, P0 ;  /* 0xb94d4153181a7808 */ /* 0x000fe20000000000 */
[----:B------:R-:W-:Y:S01]  /*2d70*/  IMAD.MOV.U32 R35, RZ, RZ, R17 ;  /* 0x000000ffff237224 */ /* 0x000fe200078e0011 */
[----:B------:R-:W-:Y:S01]  /*2d80*/  FSEL R34, R29, 0.041666727513074874878, !P0 ;  /* 0x3d2aaabb1d227808 */ /* 0x000fe20004000000 */
[----:B------:R-:W-:Y:S01]  /*2d90*/  IMAD.MOV.U32 R31, RZ, RZ, R11 ;  /* 0x000000ffff1f7224 */ /* 0x000fe200078e000b */
[----:B------:R-:W-:-:S02]  /*2da0*/  FSEL R24, R32, 1, !P0 ;  /* 0x3f80000020187808 */ /* 0x000fc40004000000 */
[----:B------:R-:W-:Y:S01]  /*2db0*/  FSEL R27, -R30, -0.4999999701976776123, !P0 ;  /* 0xbeffffff1e1b7808 */ /* 0x000fe20004000100 */
[C---:B------:R-:W-:Y:S02]  /*2dc0*/  FFMA R26, R25.reuse, R26, R34 ;  /* 0x0000001a191a7223 */ /* 0x040fe40000000022 */
[C---:B------:R-:W-:Y:S02]  /*2dd0*/  FFMA R33, R25.reuse, R24, RZ ;  /* 0x0000001819217223 */ /* 0x040fe400000000ff */
[----:B------:R-:W-:-:S04]  /*2de0*/  FFMA R26, R25, R26, R27 ;  /* 0x0000001a191a7223 */ /* 0x000fc8000000001b */
[----:B------:R-:W-:-:S04]  /*2df0*/  FFMA R33, R33, R26, R24 ;  /* 0x0000001a21217223 */ /* 0x000fc80000000018 */
[----:B------:R-:W-:Y:S01]  /*2e00*/  @P2 FADD R33, RZ, -R33 ;  /* 0x80000021ff212221 */ /* 0x000fe20000000000 */
[----:B------:R-:W-:Y:S06]  /*2e10*/  @P1 BRA `(.L_x_94) ;  /* 0x0000000000a81947 */ /* 0x000fec0003800000 */
[----:B------:R-:W-:Y:S01]  /*2e20*/  IMAD.MOV.U32 R34, RZ, RZ, RZ ;  /* 0x000000ffff227224 */ /* 0x000fe200078e00ff */
[----:B------:R-:W-:Y:S01]  /*2e30*/  UMOV UR4, URZ ;  /* 0x000000ff00047c82 */ /* 0x000fe20008000000 */
[----:B------:R-:W-:-:S07]  /*2e40*/  IMAD.MOV.U32 R31, RZ, RZ, RZ ;  /* 0x000000ffff1f7224 */ /* 0x000fce00078e00ff */
.L_x_95:
[----:B0-----:R-:W0:Y:S02]  /*2e50*/  LDC.64 R24, c[0x4][RZ] ;  /* 0x01000000ff187b82 */ /* 0x001e240000000a00 */
[----:B0-----:R-:W-:-:S05]  /*2e60*/  IMAD.WIDE.U32 R26, R31, 0x4, R24 ;  /* 0x000000041f1a7825 */ /* 0x001fca00078e0018 */
[----:B------:R-:W2:Y:S01]  /*2e70*/  LDG.E.CONSTANT R25, desc[UR6][R26.64] ;  /* 0x000000061a197981 */ /* 0x000ea2000c1e9900 */
[C---:B------:R-:W-:Y:S02]  /*2e80*/  IMAD R32, R31.reuse, 0x4, R1 ;  /* 0x000000041f207824 */ /* 0x040fe400078e0201 */
[----:B------:R-:W-:-:S05]  /*2e90*/  VIADD R31, R31, 0x1 ;  /* 0x000000011f1f7836 */ /* 0x000fca0000000000 */
[----:B------:R-:W-:Y:S01]  /*2ea0*/  ISETP.NE.AND P0, PT, R31, 0x6, PT ;  /* 0x000000061f00780c */ /* 0x000fe20003f05270 */
[----:B--2---:R-:W-:-:S03]  /*2eb0*/  IMAD.WIDE.U32 R24, R25, R46, RZ ;  /* 0x0000002e19187225 */ /* 0x004fc600078e00ff */
[----:B------:R-:W-:-:S04]  /*2ec0*/  IADD3 R35, P2, PT, R24, R34, RZ ;  /* 0x0000002218237210 */ /* 0x000fc80007f5e0ff */
[----:B------:R-:W-:Y:S01]  /*2ed0*/  IADD3.X R34, PT, PT, R25, UR4, RZ, P2, !PT ;  /* 0x0000000419227c10 */ /* 0x000fe200097fe4ff */
[----:B------:R0:W-:Y:S04]  /*2ee0*/  STL [R32], R35 ;  /* 0x0000002320007387 */ /* 0x0001e80000100800 */
[----:B------:R-:W-:Y:S05]  /*2ef0*/  @P0 BRA `(.L_x_95) ;  /* 0xfffffffc00d40947 */ /* 0x000fea000383ffff */
[----:B------:R-:W-:Y:S01]  /*2f00*/  ISETP.NE.AND P0, PT, R4, RZ, PT ;  /* 0x000000ff0400720c */ /* 0x000fe20003f05270 */
[----:B------:R1:W-:Y:S04]  /*2f10*/  STL [R1+0x18], R34 ;  /* 0x0000182201007387 */ /* 0x0003e80000100800 */
[----:B------:R-:W2:Y:S04]  /*2f20*/  LDL R24, [R48+0x14] ;  /* 0x0000140030187983 */ /* 0x000ea80000100800 */
[----:B------:R-:W3:Y:S04]  /*2f30*/  LDL R31, [R48+0x18] ;  /* 0x00001800301f7983 */ /* 0x000ee80000100800 */
[----:B0-----:R-:W4:Y:S01]  /*2f40*/  @P0 LDL R32, [R48+0x10] ;  /* 0x0000100030200983 */ /* 0x001f220000100800 */
[----:B------:R-:W-:Y:S01]  /*2f50*/  UMOV UR4, 0x54442d19 ;  /* 0x54442d1900047882 */ /* 0x000fe20000000000 */
[----:B------:R-:W-:Y:S01]  /*2f60*/  UMOV UR5, 0x3bf921fb ;  /* 0x3bf921fb00057882 */ /* 0x000fe20000000000 */
[----:B------:R-:W-:-:S02]  /*2f70*/  ISETP.GE.AND P2, PT, R10, RZ, PT ;  /* 0x000000ff0a00720c */ /* 0x000fc40003f46270 */
[-C--:B--2---:R-:W-:Y:S02]  /*2f80*/  @P0 SHF.L.U32 R27, R24, R4.reuse, RZ ;  /* 0x00000004181b0219 */ /* 0x084fe400000006ff */
[-C--:B------:R-:W-:Y:S02]  /*2f90*/  @P0 SHF.R.U32.HI R26, RZ, R47.reuse, R24 ;  /* 0x0000002fff1a0219 */ /* 0x080fe40000011618 */
[----:B---3--:R-:W-:Y:S02]  /*2fa0*/  @P0 SHF.L.U32 R25, R31, R4, RZ ;  /* 0x000000041f190219 */ /* 0x008fe400000006ff */
[----:B----4-:R-:W-:Y:S02]  /*2fb0*/  @P0 SHF.R.U32.HI R32, RZ, R47, R32 ;  /* 0x0000002fff200219 */ /* 0x010fe40000011620 */
[----:B------:R-:W-:-:S03]  /*2fc0*/  @P0 IADD3 R31, PT, PT, R25, R26, RZ ;  /* 0x0000001a191f0210 */ /* 0x000fc60007ffe0ff */
[----:B------:R-:W-:-:S05]  /*2fd0*/  @P0 IMAD.IADD R24, R27, 0x1, R32 ;  /* 0x000000011b180824 */ /* 0x000fca00078e0220 */
[C---:B------:R-:W-:Y:S01]  /*2fe0*/  SHF.L.W.U32.HI R35, R24.reuse, 0x2, R31 ;  /* 0x0000000218237819 */ /* 0x040fe20000010e1f */
[----:B------:R-:W-:-:S03]  /*2ff0*/  IMAD.SHL.U32 R24, R24, 0x4, RZ ;  /* 0x0000000418187824 */ /* 0x000fc600078e00ff */
[----:B------:R-:W-:-:S04]  /*3000*/  SHF.R.S32.HI R25, RZ, 0x1f, R35 ;  /* 0x0000001fff197819 */ /* 0x000fc80000011423 */
[C---:B------:R-:W-:Y:S02]  /*3010*/  LOP3.LUT R24, R25.reuse, R24, RZ, 0x3c, !PT ;  /* 0x0000001819187212 */ /* 0x040fe400078e3cff */
[----:B------:R-:W-:-:S06]  /*3020*/  LOP3.LUT R25, R25, R35, RZ, 0x3c, !PT ;  /* 0x0000002319197212 */ /* 0x000fcc00078e3cff */
[----:B------:R-:W0:Y:S02]  /*3030*/  I2F.F64.S64 R24, R24 ;  /* 0x0000001800187312 */ /* 0x000e240000301c00 */
[----:B0-----:R-:W-:Y:S01]  /*3040*/  DMUL R26, R24, UR4 ;  /* 0x00000004181a7c28 */ /* 0x001fe20008000000 */
[----:B------:R-:W-:Y:S02]  /*3050*/  SHF.R.U32.HI R32, RZ, 0x1e, R31 ;  /* 0x0000001eff207819 */ /* 0x000fe4000001161f */
[----:B-1----:R-:W-:-:S07]  /*3060*/  LOP3.LUT R34, R35, R10, RZ, 0x3c, !PT ;  /* 0x0000000a23227212 */ /* 0x002fce00078e3cff */
[----:B------:R-:W0:Y:S01]  /*3070*/  F2F.F32.F64 R26, R26 ;  /* 0x0000001a001a7310 */ /* 0x000e220000301000 */
[----:B------:R-:W-:Y:S02]  /*3080*/  LEA.HI R35, R35, R32, RZ, 0x1 ;  /* 0x0000002023237211 */ /* 0x000fe400078f08ff */
[----:B------:R-:W-:-:S03]  /*3090*/  ISETP.GE.AND P0, PT, R34, RZ, PT ;  /* 0x000000ff2200720c */ /* 0x000fc60003f06270 */
[----:B------:R-:W-:Y:S01]  /*30a0*/  @!P2 IMAD.MOV R35, RZ, RZ, -R35 ;  /* 0x000000ffff23a224 */ /* 0x000fe200078e0a23 */
[----:B0-----:R-:W-:-:S09]  /*30b0*/  FSEL R31, -R26, R26, !P0 ;  /* 0x0000001a1a1f7208 */ /* 0x001fd20004000100 */
.L_x_94:
[----:B------:R-:W-:Y:S05]  /*30c0*/  BSYNC.RECONVERGENT B3 ;  /* 0x0000000000037941 */ /* 0x000fea0003800200 */
.L_x_93:
[----:B------:R-:W-:Y:S01]  /*30d0*/  FMUL R25, R31, R31 ;  /* 0x0000001f1f197220 */ /* 0x000fe20000400000 */
[C---:B------:R-:W-:Y:S01]  /*30e0*/  LOP3.LUT R26, R35.reuse, 0x1, RZ, 0xc0, !PT ;  /* 0x00000001231a7812 */ /* 0x040fe200078ec0ff */
[----:B------:R-:W-:Y:S01]  /*30f0*/  BSSY.RECONVERGENT B3, `(.L_x_96) ;  /* 0x000003c000037945 */ /* 0x000fe20003800200 */
[----:B------:R-:W-:Y:S01]  /*3100*/  LOP3.LUT P2, RZ, R35, 0x2, RZ, 0xc0, !PT ;  /* 0x0000000223ff7812 */ /* 0x000fe2000784c0ff */
[----:B------:R-:W-:Y:S01]  /*3110*/  FFMA R24, R25, R16, -0.0013887860113754868507 ;  /* 0xbab607ed19187423 */ /* 0x000fe20000000010 */
[----:B------:R-:W-:Y:S01]  /*3120*/  ISETP.NE.U32.AND P0, PT, R26, 0x1, PT ;  /* 0x000000011a00780c */ /* 0x000fe20003f05070 */
[----:B------:R-:W-:-:S03]  /*3130*/  IMAD.MOV.U32 R35, RZ, RZ, R17 ;  /* 0x000000ffff237224 */ /* 0x000fc600078e0011 */
[----:B------:R-:W-:Y:S02]  /*3140*/  FSEL R26, R24, -0.00019574658654164522886, !P0 ;  /* 0xb94d4153181a7808 */ /* 0x000fe40004000000 */
[----:B------:R-:W-:Y:S02]  /*3150*/  FSEL R32, R29, 0.041666727513074874878, P0 ;  /* 0x3d2aaabb1d207808 */ /* 0x000fe40000000000 */
[----:B------:R-:W-:Y:S02]  /*3160*/  FSEL R24, R31, 1, P0 ;  /* 0x3f8000001f187808 */ /* 0x000fe40000000000 */
[----:B------:R-:W-:Y:S01]  /*3170*/  FSEL R31, -R30, -0.4999999701976776123, P0 ;  /* 0xbeffffff1e1f7808 */ /* 0x000fe20000000100 */
[C---:B------:R-:W-:Y:S01]  /*3180*/  FFMA R26, R25.reuse, R26, R32 ;  /* 0x0000001a191a7223 */ /* 0x040fe20000000020 */
[----:B------:R-:W-:Y:S02]  /*3190*/  IMAD.MOV.U32 R32, RZ, RZ, R11 ;  /* 0x000000ffff207224 */ /* 0x000fe400078e000b */
[C---:B------:R-:W-:Y:S01]  /*31a0*/  FFMA R27, R25.reuse, R24, RZ ;  /* 0x00000018191b7223 */ /* 0x040fe200000000ff */
[----:B------:R-:W-:-:S04]  /*31b0*/  FFMA R26, R25, R26, R31 ;  /* 0x0000001a191a7223 */ /* 0x000fc8000000001f */
[----:B------:R-:W-:-:S04]  /*31c0*/  FFMA R27, R27, R26, R24 ;  /* 0x0000001a1b1b7223 */ /* 0x000fc80000000018 */
[----:B------:R-:W-:-:S04]  /*31d0*/  @P2 FADD R27, RZ, -R27 ;  /* 0x8000001bff1b2221 */ /* 0x000fc80000000000 */
[----:B------:R-:W-:-:S04]  /*31e0*/  FMUL R31, R58, R27 ;  /* 0x0000001b3a1f7220 */ /* 0x000fc80000400000 */
[----:B------:R-:W-:Y:S01]  /*31f0*/  FFMA R31, R28, R33, -R31 ;  /* 0x000000211c1f7223 */ /* 0x000fe2000000081f */
[----:B------:R-:W-:Y:S06]  /*3200*/  @P1 BRA `(.L_x_97) ;  /* 0x0000000000a81947 */ /* 0x000fec0003800000 */
[----:B------:R-:W-:Y:S01]  /*3210*/  IMAD.MOV.U32 R34, RZ, RZ, RZ ;  /* 0x000000ffff227224 */ /* 0x000fe200078e00ff */
[----:B------:R-:W-:Y:S01]  /*3220*/  UMOV UR4, URZ ;  /* 0x000000ff00047c82 */ /* 0x000fe20008000000 */
[----:B------:R-:W-:-:S07]  /*3230*/  IMAD.MOV.U32 R32, RZ, RZ, RZ ;  /* 0x000000ffff207224 */ /* 0x000fce00078e00ff */
.L_x_98:
[----:B0-----:R-:W0:Y:S02]  /*3240*/  LDC.64 R24, c[0x4][RZ] ;  /* 0x01000000ff187b82 */ /* 0x001e240000000a00 */
[----:B0-----:R-:W-:-:S05]  /*3250*/  IMAD.WIDE.U32 R26, R32, 0x4, R24 ;  /* 0x00000004201a7825 */ /* 0x001fca00078e0018 */
[----:B------:R-:W2:Y:S01]  /*3260*/  LDG.E.CONSTANT R25, desc[UR6][R26.64] ;  /* 0x000000061a197981 */ /* 0x000ea2000c1e9900 */
[C---:B------:R-:W-:Y:S01]  /*3270*/  IMAD R33, R32.reuse, 0x4, R1 ;  /* 0x0000000420217824 */ /* 0x040fe200078e0201 */
[----:B------:R-:W-:-:S04]  /*3280*/  IADD3 R32, PT, PT, R32, 0x1, RZ ;  /* 0x0000000120207810 */ /* 0x000fc80007ffe0ff */
        /* <DEDUP_REMOVED lines=8> */
[----:B0-----:R-:W2:Y:S04]  /*3310*/  LDL R33, [R48+0x18] ;  /* 0x0000180030217983 */ /* 0x001ea80000100800 */
[----:B------:R-:W3:Y:S04]  /*3320*/  LDL R24, [R48+0x14] ;  /* 0x0000140030187983 */ /* 0x000ee80000100800 */
[----:B------:R-:W4:Y:S01]  /*3330*/  @P0 LDL R32, [R48+0x10] ;  /* 0x0000100030200983 */ /* 0x000f220000100800 */
[----:B------:R-:W-:Y:S01]  /*3340*/  UMOV UR4, 0x54442d19 ;  /* 0x54442d1900047882 */ /* 0x000fe20000000000 */
[----:B------:R-:W-:Y:S01]  /*3350*/  UMOV UR5, 0x3bf921fb ;  /* 0x3bf921fb00057882 */ /* 0x000fe20000000000 */
[----:B------:R-:W-:-:S02]  /*3360*/  ISETP.GE.AND P2, PT, R10, RZ, PT ;  /* 0x000000ff0a00720c */ /* 0x000fc40003f46270 */
[-C--:B--2---:R-:W-:Y:S02]  /*3370*/  @P0 SHF.L.U32 R25, R33, R4.reuse, RZ ;  /* 0x0000000421190219 */ /* 0x084fe400000006ff */
[-C--:B---3--:R-:W-:Y:S02]  /*3380*/  @P0 SHF.R.U32.HI R26, RZ, R47.reuse, R24 ;  /* 0x0000002fff1a0219 */ /* 0x088fe40000011618 */
[----:B------:R-:W-:Y:S02]  /*3390*/  @P0 SHF.L.U32 R27, R24, R4, RZ ;  /* 0x00000004181b0219 */ /* 0x000fe400000006ff */
[----:B----4-:R-:W-:Y:S01]  /*33a0*/  @P0 SHF.R.U32.HI R32, RZ, R47, R32 ;  /* 0x0000002fff200219 */ /* 0x010fe20000011620 */
[----:B------:R-:W-:-:S04]  /*33b0*/  @P0 IMAD.IADD R33, R25, 0x1, R26 ;  /* 0x0000000119210824 */ /* 0x000fc800078e021a */
[----:B------:R-:W-:Y:S01]  /*33c0*/  @P0 IMAD.IADD R24, R27, 0x1, R32 ;  /* 0x000000011b180824 */ /* 0x000fe200078e0220 */
[----:B------:R-:W-:-:S04]  /*33d0*/  SHF.R.U32.HI R32, RZ, 0x1e, R33 ;  /* 0x0000001eff207819 */ /* 0x000fc80000011621 */
[C---:B------:R-:W-:Y:S01]  /*33e0*/  SHF.L.W.U32.HI R35, R24.reuse, 0x2, R33 ;  /* 0x0000000218237819 */ /* 0x040fe20000010e21 */
[----:B------:R-:W-:-:S03]  /*33f0*/  IMAD.SHL.U32 R24, R24, 0x4, RZ ;  /* 0x0000000418187824 */ /* 0x000fc600078e00ff */
[----:B------:R-:W-:Y:S02]  /*3400*/  SHF.R.S32.HI R25, RZ, 0x1f, R35 ;  /* 0x0000001fff197819 */ /* 0x000fe40000011423 */
[----:B-1----:R-:W-:Y:S02]  /*3410*/  LOP3.LUT R34, R35, R10, RZ, 0x3c, !PT ;  /* 0x0000000a23227212 */ /* 0x002fe400078e3cff */
[C---:B------:R-:W-:Y:S02]  /*3420*/  LOP3.LUT R24, R25.reuse, R24, RZ, 0x3c, !PT ;  /* 0x0000001819187212 */ /* 0x040fe400078e3cff */
[----:B------:R-:W-:Y:S02]  /*3430*/  LOP3.LUT R25, R25, R35, RZ, 0x3c, !PT ;  /* 0x0000002319197212 */ /* 0x000fe400078e3cff */
[----:B------:R-:W-:Y:S02]  /*3440*/  LEA.HI R35, R35, R32, RZ, 0x1 ;  /* 0x0000002023237211 */ /* 0x000fe400078f08ff */
[----:B------:R-:W-:-:S02]  /*3450*/  ISETP.GE.AND P0, PT, R34, RZ, PT ;  /* 0x000000ff2200720c */ /* 0x000fc40003f06270 */
[----:B------:R-:W0:Y:S01]  /*3460*/  I2F.F64.S64 R24, R24 ;  /* 0x0000001800187312 */ /* 0x000e220000301c00 */
[----:B------:R-:W-:Y:S01]  /*3470*/  @!P2 IMAD.MOV R35, RZ, RZ, -R35 ;  /* 0x000000ffff23a224 */ /* 0x000fe200078e0a23 */
[----:B0-----:R-:W-:-:S10]  /*3480*/  DMUL R26, R24, UR4 ;  /* 0x00000004181a7c28 */ /* 0x001fd40008000000 */
[----:B------:R-:W0:Y:S02]  /*3490*/  F2F.F32.F64 R26, R26 ;  /* 0x0000001a001a7310 */ /* 0x000e240000301000 */
[----:B0-----:R-:W-:-:S07]  /*34a0*/  FSEL R32, -R26, R26, !P0 ;  /* 0x0000001a1a207208 */ /* 0x001fce0004000100 */
.L_x_97:
[----:B------:R-:W-:Y:S05]  /*34b0*/  BSYNC.RECONVERGENT B3 ;  /* 0x0000000000037941 */ /* 0x000fea0003800200 */
.L_x_96:
        /* <DEDUP_REMOVED lines=9> */
[----:B------:R-:W-:Y:S01]  /*3550*/  FSEL R24, R32, 1, P0 ;  /* 0x3f80000020187808 */ /* 0x000fe20000000000 */
[----:B------:R-:W-:Y:S01]  /*3560*/  IMAD.MOV.U32 R32, RZ, RZ, R11 ;  /* 0x000000ffff207224 */ /* 0x000fe200078e000b */
[----:B------:R-:W-:Y:S01]  /*3570*/  FSEL R27, -R30, -0.4999999701976776123, P0 ;  /* 0xbeffffff1e1b7808 */ /* 0x000fe20000000100 */
        /* <DEDUP_REMOVED lines=9> */
.L_x_101:
[----:B0-----:R-:W0:Y:S02]  /*3610*/  LDC.64 R24, c[0x4][RZ] ;  /* 0x01000000ff187b82 */ /* 0x001e240000000a00 */
[----:B0-----:R-:W-:-:S05]  /*3620*/  IMAD.WIDE.U32 R26, R32, 0x4, R24 ;  /* 0x00000004201a7825 */ /* 0x001fca00078e0018 */
[----:B------:R-:W2:Y:S01]  /*3630*/  LDG.E.CONSTANT R25, desc[UR6][R26.64] ;  /* 0x000000061a197981 */ /* 0x000ea2000c1e9900 */
[C---:B------:R-:W-:Y:S01]  /*3640*/  LEA R33, R32.reuse, R1, 0x2 ;  /* 0x0000000120217211 */ /* 0x040fe200078e10ff */
        /* <DEDUP_REMOVED lines=35> */
.L_x_100:
[----:B------:R-:W-:Y:S05]  /*3880*/  BSYNC.RECONVERGENT B3 ;  /* 0x0000000000037941 */ /* 0x000fea0003800200 */
.L_x_99:
[----:B------:R-:W-:Y:S01]  /*3890*/  FMUL R25, R32, R32 ;  /* 0x0000002020197220 */ /* 0x000fe20000400000 */
[C---:B------:R-:W-:Y:S01]  /*38a0*/  LOP3.LUT R24, R37.reuse, 0x1, RZ, 0xc0, !PT ;  /* 0x0000000125187812 */ /* 0x040fe200078ec0ff */
[----:B------:R-:W-:Y:S01]  /*38b0*/  VIADD R27, R37, 0x1 ;  /* 0x00000001251b7836 */ /* 0x000fe20000000000 */
[----:B------:R-:W-:Y:S01]  /*38c0*/  BSSY.RELIABLE B3, `(.L_x_102) ;  /* 0x0000090000037945 */ /* 0x000fe20003800100 */
[----:B------:R-:W-:Y:S01]  /*38d0*/  FFMA R16, R25, R16, -0.0013887860113754868507 ;  /* 0xbab607ed19107423 */ /* 0x000fe20000000010 */
[----:B------:R-:W-:Y:S02]  /*38e0*/  ISETP.NE.U32.AND P0, PT, R24, 0x1, PT ;  /* 0x000000011800780c */ /* 0x000fe40003f05070 */
[----:B------:R-:W-:Y:S02]  /*38f0*/  LOP3.LUT P2, RZ, R27, 0x2, RZ, 0xc0, !PT ;  /* 0x000000021bff7812 */ /* 0x000fe4000784c0ff */
[----:B------:R-:W-:Y:S02]  /*3900*/  FSEL R26, R29, 0.041666727513074874878, !P0 ;  /* 0x3d2aaabb1d1a7808 */ /* 0x000fe40004000000 */
[----:B------:R-:W-:-:S02]  /*3910*/  FSEL R24, R16, -0.00019574658654164522886, P0 ;  /* 0xb94d415310187808 */ /* 0x000fc40000000000 */
[----:B------:R-:W-:Y:S02]  /*3920*/  FSEL R16, R32, 1, !P0 ;  /* 0x3f80000020107808 */ /* 0x000fe40004000000 */
[----:B------:R-:W-:Y:S01]  /*3930*/  FSEL R29, -R30, -0.4999999701976776123, !P0 ;  /* 0xbeffffff1e1d7808 */ /* 0x000fe20004000100 */
[C---:B------:R-:W-:Y:S01]  /*3940*/  FFMA R24, R25.reuse, R24, R26 ;  /* 0x0000001819187223 */ /* 0x040fe2000000001a */
[----:B------:R-:W-:Y:S01]  /*3950*/  F2F.F64.F32 R30, |R31| ;  /* 0x4000001f001e7310 */ /* 0x000fe20000201800 */
[C---:B------:R-:W-:Y:S02]  /*3960*/  FFMA R27, R25.reuse, R16, RZ ;  /* 0x00000010191b7223 */ /* 0x040fe400000000ff */
[----:B------:R-:W-:-:S04]  /*3970*/  FFMA R24, R25, R24, R29 ;  /* 0x0000001819187223 */ /* 0x000fc8000000001d */
[----:B------:R-:W-:Y:S02]  /*3980*/  FFMA R27, R27, R24, R16 ;  /* 0x000000181b1b7223 */ /* 0x000fe40000000010 */
[----:B------:R-:W0:Y:S02]  /*3990*/  F2F.F64.F32 R24, |R59| ;  /* 0x4000003b00187310 */ /* 0x000e240000201800 */
[----:B------:R-:W-:-:S04]  /*39a0*/  @P2 FADD R27, RZ, -R27 ;  /* 0x8000001bff1b2221 */ /* 0x000fc80000000000 */
[----:B------:R-:W-:-:S04]  /*39b0*/  FMUL R27, R58, R27 ;  /* 0x0000001b3a1b7220 */ /* 0x000fc80000400000 */
[----:B------:R-:W-:Y:S01]  /*39c0*/  FFMA R27, R28, R35, R27 ;  /* 0x000000231c1b7223 */ /* 0x000fe2000000001b */
[----:B0-----:R-:W-:-:S05]  /*39d0*/  DSETP.GE.AND P0, PT, R18, R24, PT ;  /* 0x000000181200722a */ /* 0x001fca0003f06000 */
[----:B------:R-:W0:Y:S02]  /*39e0*/  F2F.F64.F32 R26, |R27| ;  /* 0x4000001b001a7310 */ /* 0x000e240000201800 */
[----:B0-----:R-:W-:-:S06]  /*39f0*/  DSETP.LTU.OR P0, PT, R20, R26, !P0 ;  /* 0x0000001a1400722a */ /* 0x001fcc0004709400 */
[----:B------:R-:W-:-:S14]  /*3a00*/  DSETP.LTU.OR P0, PT, R22, R30, P0 ;  /* 0x0000001e1600722a */ /* 0x000fdc0000709400 */
[----:B------:R-:W-:Y:S05]  /*3a10*/  @P0 BRA `(.L_x_103) ;  /* 0x0000000400e80947 */ /* 0x000fea0003800000 */
[----:B------:R-:W0:Y:S01]  /*3a20*/  F2F.F64.F32 R26, R28 ;  /* 0x0000001c001a7310 */ /* 0x000e220000201800 */
[----:B------:R-:W-:Y:S01]  /*3a30*/  BSSY.RECONVERGENT B4, `(.L_x_104) ;  /* 0x0000004000047945 */ /* 0x000fe20003800200 */
[----:B------:R-:W-:Y:S01]  /*3a40*/  MOV R16, 0x3a70 ;  /* 0x00003a7000107802 */ /* 0x000fe20000000f00 */
[----:B0-----:R-:W-:-:S11]  /*3a50*/  DADD R40, -RZ, |R26| ;  /* 0x00000000ff287229 */ /* 0x001fd6000000051a */
[----:B------:R-:W-:Y:S05]  /*3a60*/  CALL.REL.NOINC `($_Z31roi_pooling_register_gpu_kerneliiiififffiiiPKfS0_PKiPiS3_S3_S3_S3_S3_Pf$__internal_accurate_pow) ;  /* 0x00000010001c7944 */ /* 0x000fea0003c00000 */
[----:B------:R-:W-:Y:S05]  /*3a70*/  BSYNC.RECONVERGENT B4 ;  /* 0x0000000000047941 */ /* 0x000fea0003800200 */
.L_x_104:
[----:B------:R-:W-:Y:S01]  /*3a80*/  DADD R30, R26, 2 ;  /* 0x400000001a1e7429 */ /* 0x000fe20000000000 */
[----:B------:R-:W0:Y:S01]  /*3a90*/  F2F.F64.F32 R24, R58 ;  /* 0x0000003a00187310 */ /* 0x000e220000201800 */
[C---:B------:R-:W-:Y:S01]  /*3aa0*/  FSETP.NEU.AND P2, PT, R28.reuse, RZ, PT ;  /* 0x000000ff1c00720b */ /* 0x040fe20003f4d000 */
[----:B------:R-:W-:Y:S01]  /*3ab0*/  BSSY.RECONVERGENT B4, `(.L_x_105) ;  /* 0x000000e000047945 */ /* 0x000fe20003800200 */
[----:B------:R-:W-:-:S06]  /*3ac0*/  FSETP.NEU.AND P0, PT, R28, 1, PT ;  /* 0x3f8000001c00780b */ /* 0x000fcc0003f0d000 */
[----:B------:R-:W-:Y:S02]  /*3ad0*/  LOP3.LUT R30, R31, 0x7ff00000, RZ, 0xc0, !PT ;  /* 0x7ff000001f1e7812 */ /* 0x000fe400078ec0ff */
[----:B------:R-:W-:Y:S02]  /*3ae0*/  FSEL R31, R36, RZ, P2 ;  /* 0x000000ff241f7208 */ /* 0x000fe40001000000 */
[----:B------:R-:W-:Y:S01]  /*3af0*/  ISETP.NE.AND P3, PT, R30, 0x7ff00000, PT ;  /* 0x7ff000001e00780c */ /* 0x000fe20003f65270 */
[----:B0-----:R-:W-:Y:S01]  /*3b00*/  DADD R40, -RZ, |R24| ;  /* 0x00000000ff287229 */ /* 0x001fe20000000518 */
[----:B------:R-:W-:-:S11]  /*3b10*/  FSEL R30, R32, RZ, P2 ;  /* 0x000000ff201e7208 */ /* 0x000fd60001000000 */
[----:B------:R-:W-:Y:S05]  /*3b20*/  @P3 BRA `(.L_x_106) ;  /* 0x0000000000183947 */ /* 0x000fea0003800000 */
[----:B------:R-:W-:-:S13]  /*3b30*/  FSETP.NAN.AND P2, PT, R28, R28, PT ;  /* 0x0000001c1c00720b */ /* 0x000fda0003f48000 */
[----:B------:R-:W-:Y:S01]  /*3b40*/  @P2 DADD R30, R26, 2 ;  /* 0x400000001a1e2429 */ /* 0x000fe20000000000 */
[----:B------:R-:W-:Y:S10]  /*3b50*/  @P2 BRA `(.L_x_106) ;  /* 0x00000000000c2947 */ /* 0x000ff40003800000 */
[----:B------:R-:W-:-:S14]  /*3b60*/  DSETP.NEU.AND P2, PT, |R26|, +INF , PT ;  /* 0x7ff000001a00742a */ /* 0x000fdc0003f4d200 */
[----:B------:R-:W-:Y:S02]  /*3b70*/  @!P2 IMAD.MOV.U32 R30, RZ, RZ, 0x0 ;  /* 0x00000000ff1ea424 */ /* 0x000fe400078e00ff */
[----:B------:R-:W-:-:S07]  /*3b80*/  @!P2 IMAD.MOV.U32 R31, RZ, RZ, 0x7ff00000 ;  /* 0x7ff00000ff1fa424 */ /* 0x000fce00078e00ff */
.L_x_106:
[----:B------:R-:W-:Y:S05]  /*3b90*/  BSYNC.RECONVERGENT B4 ;  /* 0x0000000000047941 */ /* 0x000fea0003800200 */
.L_x_105:
[----:B------:R-:W-:Y:S01]  /*3ba0*/  BSSY.RECONVERGENT B4, `(.L_x_107) ;  /* 0x0000005000047945 */ /* 0x000fe20003800200 */
[----:B------:R-:W-:Y:S02]  /*3bb0*/  FSEL R26, R30, RZ, P0 ;  /* 0x000000ff1e1a7208 */ /* 0x000fe40000000000 */
[----:B------:R-:W-:Y:S02]  /*3bc0*/  FSEL R27, R31, 1.875, P0 ;  /* 0x3ff000001f1b7808 */ /* 0x000fe40000000000 */
[----:B------:R-:W-:-:S07]  /*3bd0*/  MOV R16, 0x3bf0 ;  /* 0x00003bf000107802 */ /* 0x000fce0000000f00 */
[----:B------:R-:W-:Y:S05]  /*3be0*/  CALL.REL.NOINC `($_Z31roi_pooling_register_gpu_kerneliiiififffiiiPKfS0_PKiPiS3_S3_S3_S3_S3_Pf$__internal_accurate_pow) ;  /* 0x0000000c00bc7944 */ /* 0x000fea0003c00000 */
[----:B------:R-:W-:Y:S05]  /*3bf0*/  BSYNC.RECONVERGENT B4 ;  /* 0x0000000000047941 */ /* 0x000fea0003800200 */
.L_x_107:
        /* <DEDUP_REMOVED lines=15> */
[----:B------:R-:W-:Y:S01]  /*3cf0*/  @!P2 MOV R30, 0x0 ;  /* 0x00000000001ea802 */ /* 0x000fe20000000f00 */
[----:B------:R-:W-:-:S07]  /*3d00*/  @!P2 IMAD.MOV.U32 R31, RZ, RZ, 0x7ff00000 ;  /* 0x7ff00000ff1fa424 */ /* 0x000fce00078e00ff */
.L_x_109:
[----:B------:R-:W-:Y:S05]  /*3d10*/  BSYNC.RECONVERGENT B4 ;  /* 0x0000000000047941 */ /* 0x000fea0003800200 */
.L_x_108:
[----:B------:R-:W-:Y:S01]  /*3d20*/  FSEL R24, R30, RZ, P0 ;  /* 0x000000ff1e187208 */ /* 0x000fe20000000000 */
[----:B------:R-:W-:Y:S01]  /*3d30*/  BSSY.RECONVERGENT B4, `(.L_x_110) ;  /* 0x0000005000047945 */ /* 0x000fe20003800200 */
[----:B------:R-:W-:Y:S02]  /*3d40*/  FSEL R25, R31, 1.875, P0 ;  /* 0x3ff000001f197808 */ /* 0x000fe40000000000 */
[----:B------:R-:W-:-:S04]  /*3d50*/  MOV R16, 0x3d80 ;  /* 0x00003d8000107802 */ /* 0x000fc80000000f00 */
[----:B------:R-:W-:-:S11]  /*3d60*/  DADD R26, R26, R24 ;  /* 0x000000001a1a7229 */ /* 0x000fd60000000018 */
[----:B------:R-:W-:Y:S05]  /*3d70*/  CALL.REL.NOINC `($_Z31roi_pooling_register_gpu_kerneliiiififffiiiPKfS0_PKiPiS3_S3_S3_S3_S3_Pf$__internal_accurate_pow) ;  /* 0x0000000c00587944 */ /* 0x000fea0003c00000 */
[----:B------:R-:W-:Y:S05]  /*3d80*/  BSYNC.RECONVERGENT B4 ;  /* 0x0000000000047941 */ /* 0x000fea0003800200 */
.L_x_110:
[----:B------:R-:W-:Y:S01]  /*3d90*/  DADD R24, R28, 2 ;  /* 0x400000001c187429 */ /* 0x000fe20000000000 */
[C---:B------:R-:W-:Y:S01]  /*3da0*/  FSETP.NEU.AND P2, PT, R59.reuse, RZ, PT ;  /* 0x000000ff3b00720b */ /* 0x040fe20003f4d000 */
[----:B------:R-:W-:Y:S01]  /*3db0*/  BSSY.RECONVERGENT B4, `(.L_x_111) ;  /* 0x000000d000047945 */ /* 0x000fe20003800200 */
[----:B------:R-:W-:Y:S02]  /*3dc0*/  FSETP.NEU.AND P0, PT, R59, 1, PT ;  /* 0x3f8000003b00780b */ /* 0x000fe40003f0d000 */
[----:B------:R-:W-:Y:S02]  /*3dd0*/  FSEL R32, R32, RZ, P2 ;  /* 0x000000ff20207208 */ /* 0x000fe40001000000 */
[----:B------:R-:W-:-:S03]  /*3de0*/  FSEL R33, R36, RZ, P2 ;  /* 0x000000ff24217208 */ /* 0x000fc60001000000 */
[----:B------:R-:W-:-:S04]  /*3df0*/  LOP3.LUT R24, R25, 0x7ff00000, RZ, 0xc0, !PT ;  /* 0x7ff0000019187812 */ /* 0x000fc800078ec0ff */
[----:B------:R-:W-:-:S13]  /*3e00*/  ISETP.NE.AND P3, PT, R24, 0x7ff00000, PT ;  /* 0x7ff000001800780c */ /* 0x000fda0003f65270 */
[----:B------:R-:W-:Y:S05]  /*3e10*/  @P3 BRA `(.L_x_112) ;  /* 0x0000000000183947 */ /* 0x000fea0003800000 */
[----:B------:R-:W-:-:S13]  /*3e20*/  FSETP.NAN.AND P2, PT, R59, R59, PT ;  /* 0x0000003b3b00720b */ /* 0x000fda0003f48000 */
[----:B------:R-:W-:Y:S01]  /*3e30*/  @P2 DADD R32, R28, 2 ;  /* 0x400000001c202429 */ /* 0x000fe20000000000 */
[----:B------:R-:W-:Y:S10]  /*3e40*/  @P2 BRA `(.L_x_112) ;  /* 0x00000000000c2947 */ /* 0x000ff40003800000 */
[----:B------:R-:W-:-:S14]  /*3e50*/  DSETP.NEU.AND P2, PT, |R28|, +INF , PT ;  /* 0x7ff000001c00742a */ /* 0x000fdc0003f4d200 */
[----:B------:R-:W-:Y:S02]  /*3e60*/  @!P2 IMAD.MOV.U32 R32, RZ, RZ, 0x0 ;  /* 0x00000000ff20a424 */ /* 0x000fe400078e00ff */
[----:B------:R-:W-:-:S07]  /*3e70*/  @!P2 IMAD.MOV.U32 R33, RZ, RZ, 0x7ff00000 ;  /* 0x7ff00000ff21a424 */ /* 0x000fce00078e00ff */
.L_x_112:
[----:B------:R-:W-:Y:S05]  /*3e80*/  BSYNC.RECONVERGENT B4 ;  /* 0x0000000000047941 */ /* 0x000fea0003800200 */
.L_x_111:
[----:B------:R-:W-:Y:S01]  /*3e90*/  FSEL R24, R32, RZ, P0 ;  /* 0x000000ff20187208 */ /* 0x000fe20000000000 */
[----:B------:R-:W-:Y:S01]  /*3ea0*/  BSSY.RECONVERGENT B4, `(.L_x_113) ;  /* 0x0000010000047945 */ /* 0x000fe20003800200 */
[----:B------:R-:W-:-:S06]  /*3eb0*/  FSEL R25, R33, 1.875, P0 ;  /* 0x3ff0000021197808 */ /* 0x000fcc0000000000 */
[----:B------:R-:W-:-:S10]  /*3ec0*/  DADD R24, R26, R24 ;  /* 0x000000001a187229 */ /* 0x000fd40000000018 */
[----:B------:R-:W0:Y:S02]  /*3ed0*/  F2F.F32.F64 R25, R24 ;  /* 0x0000001800197310 */ /* 0x000e240000301000 */
[----:B0-----:R-:W-:-:S06]  /*3ee0*/  VIADD R16, R25, 0xf3000000 ;  /* 0xf300000019107836 */ /* 0x001fcc0000000000 */
[----:B------:R0:W1:Y:S01]  /*3ef0*/  MUFU.RSQ R26, R25 ;  /* 0x00000019001a7308 */ /* 0x0000620000001400 */
[----:B------:R-:W-:-:S13]  /*3f00*/  ISETP.GT.U32.AND P0, PT, R16, 0x727fffff, PT ;  /* 0x727fffff1000780c */ /* 0x000fda0003f04070 */
[----:B0-----:R-:W-:Y:S05]  /*3f10*/  @!P0 BRA `(.L_x_114) ;  /* 0x0000000000108947 */ /* 0x001fea0003800000 */
[----:B------:R-:W-:-:S07]  /*3f20*/  MOV R29, 0x3f40 ;  /* 0x00003f40001d7802 */ /* 0x000fce0000000f00 */
[----:B-1----:R-:W-:Y:S05]  /*3f30*/  CALL.REL.NOINC `($__internal_1_$__cuda_sm20_sqrt_rn_f32_slowpath) ;  /* 0x0000000000e47944 */ /* 0x002fea0003c00000 */
[----:B------:R-:W-:Y:S01]  /*3f40*/  IMAD.MOV.U32 R24, RZ, RZ, R16 ;  /* 0x000000ffff187224 */ /* 0x000fe200078e0010 */
[----:B------:R-:W-:Y:S06]  /*3f50*/  BRA `(.L_x_115) ;  /* 0x0000000000107947 */ /* 0x000fec0003800000 */
.L_x_114:
[----:B-1----:R-:W-:Y:S01]  /*3f60*/  FMUL.FTZ R24, R25, R26 ;  /* 0x0000001a19187220 */ /* 0x002fe20000410000 */
[----:B------:R-:W-:-:S03]  /*3f70*/  FMUL.FTZ R16, R26, 0.5 ;  /* 0x3f0000001a107820 */ /* 0x000fc60000410000 */
[----:B------:R-:W-:-:S04]  /*3f80*/  FFMA R25, -R24, R24, R25 ;  /* 0x0000001818197223 */ /* 0x000fc80000000119 */
[----:B------:R-:W-:-:S07]  /*3f90*/  FFMA R24, R25, R16, R24 ;  /* 0x0000001019187223 */ /* 0x000fce0000000018 */
.L_x_115:
[----:B------:R-:W-:Y:S05]  /*3fa0*/  BSYNC.RECONVERGENT B4 ;  /* 0x0000000000047941 */ /* 0x000fea0003800200 */
.L_x_113:
[----:B------:R-:W0:Y:S02]  /*3fb0*/  LDCU UR4, c[0x0][0x38c] ;  /* 0x00007180ff0477ac */ /* 0x000e240008000800 */
[----:B0-----:R-:W-:-:S13]  /*3fc0*/  ISETP.GE.AND P0, PT, R51, UR4, PT ;  /* 0x0000000433007c0c */ /* 0x001fda000bf06270 */
[----:B------:R-:W-:Y:S05]  /*3fd0*/  @P0 BREAK.RELIABLE B3 ;  /* 0x0000000000030942 */ /* 0x000fea0003800100 */
[----:B------:R-:W-:Y:S05]  /*3fe0*/  @P0 BRA `(.L_x_89) ;  /* 0x0000000000840947 */ /* 0x000fea0003800000 */
[----:B------:R-:W0:Y:S01]  /*3ff0*/  MUFU.RCP R16, R5 ;  /* 0x0000000500107308 */ /* 0x000e220000001000 */
[----:B------:R-:W-:Y:S07]  /*4000*/  BSSY.RECONVERGENT B6, `(.L_x_116) ;  /* 0x000000b000067945 */ /* 0x000fee0003800200 */
[----:B------:R-:W1:Y:S01]  /*4010*/  FCHK P0, -R24, R5 ;  /* 0x0000000518007302 */ /* 0x000e620000000100 */
[----:B0-----:R-:W-:-:S04]  /*4020*/  FFMA R25, -R5, R16, 1 ;  /* 0x3f80000005197423 */ /* 0x001fc80000000110 */
[----:B------:R-:W-:-:S04]  /*4030*/  FFMA R16, R16, R25, R16 ;  /* 0x0000001910107223 */ /* 0x000fc80000000010 */
[----:B------:R-:W-:-:S04]  /*4040*/  FFMA R25, R16, -R24, RZ ;  /* 0x8000001810197223 */ /* 0x000fc800000000ff */
[----:B------:R-:W-:-:S04]  /*4050*/  FFMA R26, -R5, R25, -R24 ;  /* 0x00000019051a7223 */ /* 0x000fc80000000918 */
[----:B------:R-:W-:Y:S01]  /*4060*/  FFMA R16, R16, R26, R25 ;  /* 0x0000001a10107223 */ /* 0x000fe20000000019 */
[----:B-1----:R-:W-:Y:S06]  /*4070*/  @!P0 BRA `(.L_x_117) ;  /* 0x00000000000c8947 */ /* 0x002fec0003800000 */
[----:B------:R-:W-:Y:S01]  /*4080*/  FADD R16, -R24, -RZ ;  /* 0x800000ff18107221 */ /* 0x000fe20000000100 */
[----:B------:R-:W-:-:S07]  /*4090*/  MOV R27, 0x40b0 ;  /* 0x000040b0001b7802 */ /* 0x000fce0000000f00 */
[----:B------:R-:W-:Y:S05]  /*40a0*/  CALL.REL.NOINC `($__internal_2_$__cuda_sm3x_div_rn_noftz_f32_slowpath) ;  /* 0x0000000000e87944 */ /* 0x000fea0003c00000 */
.L_x_117:
[----:B------:R-:W-:Y:S05]  /*40b0*/  BSYNC.RECONVERGENT B6 ;  /* 0x0000000000067941 */ /* 0x000fea0003800200 */
.L_x_116:
[----:B------:R-:W-:Y:S01]  /*40c0*/  FMUL R16, R16, 1.4426950216293334961 ;  /* 0x3fb8aa3b10107820 */ /* 0x000fe20000400000 */
[----:B------:R-:W0:Y:S01]  /*40d0*/  LDC.64 R26, c[0x0][0x3f0] ;  /* 0x0000fc00ff1a7b82 */ /* 0x000e220000000a00 */
[----:B------:R-:W1:Y:S03]  /*40e0*/  LDCU UR4, c[0x0][0x38c] ;  /* 0x00007180ff0477ac */ /* 0x000e660008000800 */
[----:B------:R-:W-:-:S04]  /*40f0*/  FSETP.GEU.AND P0, PT, R16, -126, PT ;  /* 0xc2fc00001000780b */ /* 0x000fc80003f0e000 */
[----:B------:R-:W2:Y:S09]  /*4100*/  LDC.64 R24, c[0x0][0x3f8] ;  /* 0x0000fe00ff187b82 */ /* 0x000eb20000000a00 */
[----:B------:R-:W-:Y:S01]  /*4110*/  @!P0 FMUL R16, R16, 0.5 ;  /* 0x3f00000010108820 */ /* 0x000fe20000400000 */
[----:B-1----:R-:W-:-:S03]  /*4120*/  IMAD R51, R14, UR4, R51 ;  /* 0x000000040e337c24 */ /* 0x002fc6000f8e0233 */
[----:B------:R-:W1:Y:S01]  /*4130*/  MUFU.EX2 R29, R16 ;  /* 0x00000010001d7308 */ /* 0x000e620000000800 */
[----:B0-----:R-:W-:-:S05]  /*4140*/  IMAD.WIDE R26, R51, 0x4, R26 ;  /* 0x00000004331a7825 */ /* 0x001fca00078e021a */
[----:B------:R0:W-:Y:S01]  /*4150*/  STG.E desc[UR6][R26.64], R57 ;  /* 0x000000391a007986 */ /* 0x0001e2000c101906 */
[----:B--2---:R-:W-:-:S04]  /*4160*/  IMAD.WIDE R24, R51, 0x4, R24 ;  /* 0x0000000433187825 */ /* 0x004fc800078e0218 */
[----:B-1----:R-:W-:-:S05]  /*4170*/  @!P0 FMUL R29, R29, R29 ;  /* 0x0000001d1d1d8220 */ /* 0x002fca0000400000 */
[----:B------:R0:W-:Y:S04]  /*4180*/  STG.E desc[UR6][R24.64], R29 ;  /* 0x0000001d18007986 */ /* 0x0001e8000c101906 */
[----:B------:R-:W2:Y:S02]  /*4190*/  LDG.E R51, desc[UR6][R62.64] ;  /* 0x000000063e337981 */ /* 0x000ea4000c1e1900 */
[----:B--2---:R-:W-:-:S05]  /*41a0*/  VIADD R51, R51, 0x1 ;  /* 0x0000000133337836 */ /* 0x004fca0000000000 */
[----:B------:R0:W-:Y:S02]  /*41b0*/  STG.E desc[UR6][R62.64], R51 ;  /* 0x000000333e007986 */ /* 0x0001e4000c101906 */
.L_x_103:
[----:B------:R-:W-:Y:S05]  /*41c0*/  BSYNC.RELIABLE B3 ;  /* 0x0000000000037941 */ /* 0x000fea0003800100 */
.L_x_102:
[----:B------:R-:W-:-:S05]  /*41d0*/  VIADD R56, R56, 0x1 ;  /* 0x0000000138387836 */ /* 0x000fca0000000000 */
[----:B------:R-:W-:-:S13]  /*41e0*/  ISETP.NE.AND P0, PT, R56, R55, PT ;  /* 0x000000373800720c */ /* 0x000fda0003f05270 */
[----:B------:R-:W-:Y:S05]  /*41f0*/  @P0 BRA `(.L_x_118) ;  /* 0xffffffe400ac0947 */ /* 0x000fea000383ffff */
.L_x_89:
[----:B------:R-:W-:Y:S05]  /*4200*/  BSYNC.RECONVERGENT B0 ;  /* 0x0000000000007941 */ /* 0x000fea0003800200 */
.L_x_88:
[C---:B------:R-:W-:Y:S01]  /*4210*/  ISETP.NE.AND P0, PT, R52.reuse, R9, PT ;  /* 0x000000093400720c */ /* 0x040fe20003f05270 */
[----:B------:R-:W-:-:S12]  /*4220*/  VIADD R52, R52, 0x1 ;  /* 0x0000000134347836 */ /* 0x000fd80000000000 */
[----:B------:R-:W-:Y:S05]  /*4230*/  @P0 BRA `(.L_x_119) ;  /* 0xffffffe400640947 */ /* 0x000fea000383ffff */
.L_x_87:
[----:B------:R-:W-:Y:S05]  /*4240*/  BSYNC.RECONVERGENT B1 ;  /* 0x0000000000017941 */ /* 0x000fea0003800200 */
.L_x_86:
[C---:B------:R-:W-:Y:S02]  /*4250*/  ISETP.NE.AND P0, PT, R49.reuse, R12, PT ;  /* 0x0000000c3100720c */ /* 0x040fe40003f05270 */
[----:B------:R-:W-:-:S11]  /*4260*/  IADD3 R49, PT, PT, R49, 0x1, RZ ;  /* 0x0000000131317810 */ /* 0x000fd60007ffe0ff */
[----:B------:R-:W-:Y:S05]  /*4270*/  @P0 BRA `(.L_x_120) ;  /* 0xffffffe400380947 */ /* 0x000fea000383ffff */
.L_x_85:
[----:B------:R-:W-:Y:S05]  /*4280*/  BSYNC.RECONVERGENT B2 ;  /* 0x0000000000027941 */ /* 0x000fea0003800200 */
.L_x_84:
[C---:B------:R-:W-:Y:S01]  /*4290*/  ISETP.NE.AND P0, PT, R8.reuse, R13, PT ;  /* 0x0000000d0800720c */ /* 0x040fe20003f05270 */
[----:B------:R-:W-:-:S12]  /*42a0*/  VIADD R8, R8, 0x1 ;  /* 0x0000000108087836 */ /* 0x000fd80000000000 */
[----:B------:R-:W-:Y:S05]  /*42b0*/  @P0 BRA `(.L_x_121) ;  /* 0xffffffe400100947 */ /* 0x000fea000383ffff */
[----:B------:R-:W-:Y:S05]  /*42c0*/  EXIT ;  /* 0x000000000000794d */ /* 0x000fea0003800000 */
        .weak           $__internal_1_$__cuda_sm20_sqrt_rn_f32_slowpath
        .type           $__internal_1_$__cuda_sm20_sqrt_rn_f32_slowpath,@function
        .size           $__internal_1_$__cuda_sm20_sqrt_rn_f32_slowpath,($__internal_2_$__cuda_sm3x_div_rn_noftz_f32_slowpath - $__internal_1_$__cuda_sm20_sqrt_rn_f32_slowpath)
$__internal_1_$__cuda_sm20_sqrt_rn_f32_slowpath:
[----:B------:R-:W-:-:S13]  /*42d0*/  LOP3.LUT P0, RZ, R25, 0x7fffffff, RZ, 0xc0, !PT ;  /* 0x7fffffff19ff7812 */ /* 0x000fda000780c0ff */
[----:B------:R-:W-:Y:S01]  /*42e0*/  @!P0 IMAD.MOV.U32 R24, RZ, RZ, R25 ;  /* 0x000000ffff188224 */ /* 0x000fe200078e0019 */
[----:B------:R-:W-:Y:S06]  /*42f0*/  @!P0 BRA `(.L_x_122) ;  /* 0x0000000000448947 */ /* 0x000fec0003800000 */
[----:B------:R-:W-:Y:S01]  /*4300*/  FSETP.GEU.FTZ.AND P0, PT, R25, RZ, PT ;  /* 0x000000ff1900720b */ /* 0x000fe20003f1e000 */
[----:B------:R-:W-:-:S12]  /*4310*/  IMAD.MOV.U32 R16, RZ, RZ, R25 ;  /* 0x000000ffff107224 */ /* 0x000fd800078e0019 */
[----:B------:R-:W-:Y:S01]  /*4320*/  @!P0 IMAD.MOV.U32 R24, RZ, RZ, 0x7fffffff ;  /* 0x7fffffffff188424 */ /* 0x000fe200078e00ff */
[----:B------:R-:W-:Y:S06]  /*4330*/  @!P0 BRA `(.L_x_122) ;  /* 0x0000000000348947 */ /* 0x000fec0003800000 */
[----:B------:R-:W-:-:S13]  /*4340*/  FSETP.GTU.FTZ.AND P0, PT, |R16|, +INF , PT ;  /* 0x7f8000001000780b */ /* 0x000fda0003f1c200 */
[----:B------:R-:W-:Y:S01]  /*4350*/  @P0 FADD.FTZ R24, R16, 1 ;  /* 0x3f80000010180421 */ /* 0x000fe20000010000 */
[----:B------:R-:W-:Y:S06]  /*4360*/  @P0 BRA `(.L_x_122) ;  /* 0x0000000000280947 */ /* 0x000fec0003800000 */
[----:B------:R-:W-:-:S13]  /*4370*/  FSETP.NEU.FTZ.AND P0, PT, |R16|, +INF , PT ;  /* 0x7f8000001000780b */ /* 0x000fda0003f1d200 */
[----:B------:R-:W-:-:S04]  /*4380*/  @P0 FFMA R25, R16, 1.84467440737095516160e+19, RZ ;  /* 0x5f80000010190823 */ /* 0x000fc800000000ff */
[----:B------:R-:W0:Y:S02]  /*4390*/  @P0 MUFU.RSQ R24, R25 ;  /* 0x0000001900180308 */ /* 0x000e240000001400 */
[----:B0-----:R-:W-:Y:S01]  /*43a0*/  @P0 FMUL.FTZ R26, R25, R24 ;  /* 0x00000018191a0220 */ /* 0x001fe20000410000 */
[----:B------:R-:W-:Y:S01]  /*43b0*/  @P0 FMUL.FTZ R28, R24, 0.5 ;  /* 0x3f000000181c0820 */ /* 0x000fe20000410000 */
[----:B------:R-:W-:Y:S02]  /*43c0*/  @!P0 IMAD.MOV.U32 R24, RZ, RZ, R16 ;  /* 0x000000ffff188224 */ /* 0x000fe400078e0010 */
[----:B------:R-:W-:-:S04]  /*43d0*/  @P0 FADD.FTZ R27, -R26, -RZ ;  /* 0x800000ff1a1b0221 */ /* 0x000fc80000010100 */
[----:B------:R-:W-:-:S04]  /*43e0*/  @P0 FFMA R27, R26, R27, R25 ;  /* 0x0000001b1a1b0223 */ /* 0x000fc80000000019 */
[----:B------:R-:W-:-:S04]  /*43f0*/  @P0 FFMA R27, R27, R28, R26 ;  /* 0x0000001c1b1b0223 */ /* 0x000fc8000000001a */
[----:B------:R-:W-:-:S07]  /*4400*/  @P0 FMUL.FTZ R24, R27, 2.3283064365386962891e-10 ;  /* 0x2f8000001b180820 */ /* 0x000fce0000410000 */
.L_x_122:
[----:B------:R-:W-:Y:S02]  /*4410*/  IMAD.MOV.U32 R16, RZ, RZ, R24 ;  /* 0x000000ffff107224 */ /* 0x000fe400078e0018 */
[----:B------:R-:W-:Y:S02]  /*4420*/  IMAD.MOV.U32 R24, RZ, RZ, R29 ;  /* 0x000000ffff187224 */ /* 0x000fe400078e001d */
[----:B------:R-:W-:-:S04]  /*4430*/  IMAD.MOV.U32 R25, RZ, RZ, 0x0 ;  /* 0x00000000ff197424 */ /* 0x000fc800078e00ff */
[----:B------:R-:W-:Y:S05]  /*4440*/  RET.REL.NODEC R24 `(_Z31roi_pooling_register_gpu_kerneliiiififffiiiPKfS0_PKiPiS3_S3_S3_S3_S3_Pf) ;  /* 0xffffffb818ec7950 */ /* 0x000fea0003c3ffff */
        .weak           $__internal_2_$__cuda_sm3x_div_rn_noftz_f32_slowpath
        .type           $__internal_2_$__cuda_sm3x_div_rn_noftz_f32_slowpath,@function
        .size           $__internal_2_$__cuda_sm3x_div_rn_noftz_f32_slowpath,($_Z31roi_pooling_register_gpu_kerneliiiififffiiiPKfS0_PKiPiS3_S3_S3_S3_S3_Pf$__internal_accurate_pow - $__internal_2_$__cuda_sm3x_div_rn_noftz_f32_slowpath)
$__internal_2_$__cuda_sm3x_div_rn_noftz_f32_slowpath:
[--C-:B------:R-:W-:Y:S01]  /*4450*/  SHF.R.U32.HI R25, RZ, 0x17, R5.reuse ;  /* 0x00000017ff197819 */ /* 0x100fe20000011605 */
[----:B------:R-:W-:Y:S01]  /*4460*/  BSSY.RECONVERGENT B4, `(.L_x_123) ;  /* 0x0000064000047945 */ /* 0x000fe20003800200 */
[----:B------:R-:W-:Y:S01]  /*4470*/  SHF.R.U32.HI R28, RZ, 0x17, R16 ;  /* 0x00000017ff1c7819 */ /* 0x000fe20000011610 */
[----:B------:R-:W-:Y:S01]  /*4480*/  IMAD.MOV.U32 R29, RZ, RZ, R5 ;  /* 0x000000ffff1d7224 */ /* 0x000fe200078e0005 */
[----:B------:R-:W-:Y:S02]  /*4490*/  LOP3.LUT R25, R25, 0xff, RZ, 0xc0, !PT ;  /* 0x000000ff19197812 */ /* 0x000fe400078ec0ff */
[----:B------:R-:W-:Y:S02]  /*44a0*/  LOP3.LUT R28, R28, 0xff, RZ, 0xc0, !PT ;  /* 0x000000ff1c1c7812 */ /* 0x000fe400078ec0ff */
[----:B------:R-:W-:-:S03]  /*44b0*/  IADD3 R30, PT, PT, R25, -0x1, RZ ;  /* 0xffffffff191e7810 */ /* 0x000fc60007ffe0ff */
[----:B------:R-:W-:Y:S01]  /*44c0*/  VIADD R24, R28, 0xffffffff ;  /* 0xffffffff1c187836 */ /* 0x000fe20000000000 */
[----:B------:R-:W-:-:S04]  /*44d0*/  ISETP.GT.U32.AND P0, PT, R30, 0xfd, PT ;  /* 0x000000fd1e00780c */ /* 0x000fc80003f04070 */
[----:B------:R-:W-:-:S13]  /*44e0*/  ISETP.GT.U32.OR P0, PT, R24, 0xfd, P0 ;  /* 0x000000fd1800780c */ /* 0x000fda0000704470 */
[----:B------:R-:W-:Y:S01]  /*44f0*/  @!P0 IMAD.MOV.U32 R24, RZ, RZ, RZ ;  /* 0x000000ffff188224 */ /* 0x000fe200078e00ff */
        /* <DEDUP_REMOVED lines=17> */
[----:B------:R-:W-:Y:S01]  /*4610*/  VIADD R24, R28, 0xffffffff ;  /* 0xffffffff1c187836 */ /* 0x000fe20000000000 */
[----:B------:R-:W-:-:S04]  /*4620*/  ISETP.GE.AND P2, PT, R30, RZ, PT ;  /* 0x000000ff1e00720c */ /* 0x000fc80003f46270 */
[----:B------:R-:W-:-:S09]  /*4630*/  ISETP.GE.AND P0, PT, R24, RZ, PT ;  /* 0x000000ff1800720c */ /* 0x000fd20003f06270 */
[----:B------:R-:W-:-:S04]  /*4640*/  @!P2 FFMA R29, R5, 1.84467440737095516160e+19, RZ ;  /* 0x5f800000051da823 */ /* 0x000fc800000000ff */
[----:B------:R-:W-:Y:S02]  /*4650*/  @P0 IMAD.MOV.U32 R24, RZ, RZ, RZ ;  /* 0x000000ffff180224 */ /* 0x000fe400078e00ff */
[----:B------:R-:W-:Y:S01]  /*4660*/  @!P0 FFMA R16, R16, 1.84467440737095516160e+19, RZ ;  /* 0x5f80000010108823 */ /* 0x000fe200000000ff */
[----:B------:R-:W-:-:S04]  /*4670*/  @!P0 IMAD.MOV.U32 R24, RZ, RZ, -0x40 ;  /* 0xffffffc0ff188424 */ /* 0x000fc800078e00ff */
[----:B------:R-:W-:-:S07]  /*4680*/  @!P2 VIADD R24, R24, 0x40 ;  /* 0x000000401818a836 */ /* 0x000fce0000000000 */
.L_x_124:
[----:B------:R-:W-:Y:S01]  /*4690*/  LEA R30, R25, 0xc0800000, 0x17 ;  /* 0xc0800000191e7811 */ /* 0x000fe200078eb8ff */
[----:B------:R-:W-:Y:S01]  /*46a0*/  BSSY.RECONVERGENT B5, `(.L_x_129) ;  /* 0x0000036000057945 */ /* 0x000fe20003800200 */
[----:B------:R-:W-:-:S03]  /*46b0*/  IADD3 R28, PT, PT, R28, -0x7f, RZ ;  /* 0xffffff811c1c7810 */ /* 0x000fc60007ffe0ff */
[----:B------:R-:W-:Y:S01]  /*46c0*/  IMAD.IADD R33, R29, 0x1, -R30 ;  /* 0x000000011d217824 */ /* 0x000fe200078e0a1e */
[C---:B------:R-:W-:Y:S01]  /*46d0*/  IADD3 R25, PT, PT, R28.reuse, 0x7f, -R25 ;  /* 0x0000007f1c197810 */ /* 0x040fe20007ffe819 */
[----:B------:R-:W-:Y:S02]  /*46e0*/  IMAD R16, R28, -0x800000, R16 ;  /* 0xff8000001c107824 */ /* 0x000fe400078e0210 */
[----:B------:R-:W0:Y:S01]  /*46f0*/  MUFU.RCP R30, R33 ;  /* 0x00000021001e7308 */ /* 0x000e220000001000 */
[----:B------:R-:W-:Y:S01]  /*4700*/  FADD.FTZ R31, -R33, -RZ ;  /* 0x800000ff211f7221 */ /* 0x000fe20000010100 */
[----:B------:R-:W-:-:S03]  /*4710*/  IMAD.IADD R25, R25, 0x1, R24 ;  /* 0x0000000119197824 */ /* 0x000fc600078e0218 */
        /* <DEDUP_REMOVED lines=8> */
[----:B------:R-:W-:-:S05]  /*47a0*/  LOP3.LUT R24, R28, 0xff, RZ, 0xc0, !PT ;  /* 0x000000ff1c187812 */ /* 0x000fca00078ec0ff */
[----:B------:R-:W-:-:S04]  /*47b0*/  IMAD.IADD R24, R24, 0x1, R25 ;  /* 0x0000000118187824 */ /* 0x000fc800078e0219 */
[----:B------:R-:W-:-:S05]  /*47c0*/  VIADD R28, R24, 0xffffffff ;  /* 0xffffffff181c7836 */ /* 0x000fca0000000000 */
        /* <DEDUP_REMOVED lines=12> */
[C---:B------:R-:W-:Y:S01]  /*4890*/  VIADD R29, R24.reuse, 0x20 ;  /* 0x00000020181d7836 */ /* 0x040fe20000000000 */
[----:B------:R-:W-:Y:S02]  /*48a0*/  ISETP.NE.AND P3, PT, R24, RZ, PT ;  /* 0x000000ff1800720c */ /* 0x000fe40003f65270 */
[----:B------:R-:W-:Y:S02]  /*48b0*/  LOP3.LUT R28, R28, 0x7fffff, RZ, 0xc0, !PT ;  /* 0x007fffff1c1c7812 */ /* 0x000fe400078ec0ff */
[----:B------:R-:W-:Y:S01]  /*48c0*/  ISETP.NE.AND P2, PT, R24, RZ, PT ;  /* 0x000000ff1800720c */ /* 0x000fe20003f45270 */
[----:B------:R-:W-:Y:S01]  /*48d0*/  IMAD.MOV R24, RZ, RZ, -R24 ;  /* 0x000000ffff187224 */ /* 0x000fe200078e0a18 */
[----:B------:R-:W-:-:S02]  /*48e0*/  LOP3.LUT R28, R28, 0x800000, RZ, 0xfc, !PT ;  /* 0x008000001c1c7812 */ /* 0x000fc400078efcff */
[----:B------:R-:W-:Y:S02]  /*48f0*/  FSETP.NEU.FTZ.AND P0, PT, R25, R30, PT ;  /* 0x0000001e1900720b */ /* 0x000fe40003f1d000 */
[----:B------:R-:W-:Y:S02]  /*4900*/  SHF.L.U32 R29, R28, R29, RZ ;  /* 0x0000001d1c1d7219 */ /* 0x000fe400000006ff */
[----:B------:R-:W-:Y:S02]  /*4910*/  SEL R25, R24, RZ, P3 ;  /* 0x000000ff18197207 */ /* 0x000fe40001800000 */
[----:B------:R-:W-:Y:S02]  /*4920*/  ISETP.NE.AND P2, PT, R29, RZ, P2 ;  /* 0x000000ff1d00720c */ /* 0x000fe40001745270 */
[----:B------:R-:W-:Y:S02]  /*4930*/  SHF.R.U32.HI R28, RZ, R25, R28 ;  /* 0x00000019ff1c7219 */ /* 0x000fe4000001161c */
[----:B------:R-:W-:-:S02]  /*4940*/  PLOP3.LUT P0, PT, P0, P2, PT, 0xf8, 0x8f ;  /* 0x00000000008f781c */ /* 0x000fc40000705f70 */
[----:B------:R-:W-:Y:S02]  /*4950*/  SHF.R.U32.HI R24, RZ, 0x1, R28 ;  /* 0x00000001ff187819 */ /* 0x000fe4000001161c */
[----:B------:R-:W-:-:S04]  /*4960*/  SEL R25, RZ, 0x1, !P0 ;  /* 0x00000001ff197807 */ /* 0x000fc80004000000 */
[----:B------:R-:W-:-:S04]  /*4970*/  LOP3.LUT R25, R25, 0x1, R24, 0xf8, !PT ;  /* 0x0000000119197812 */ /* 0x000fc800078ef818 */
[----:B------:R-:W-:-:S05]  /*4980*/  LOP3.LUT R25, R25, R28, RZ, 0xc0, !PT ;  /* 0x0000001c19197212 */ /* 0x000fca00078ec0ff */
[----:B------:R-:W-:-:S05]  /*4990*/  IMAD.IADD R25, R24, 0x1, R25 ;  /* 0x0000000118197824 */ /* 0x000fca00078e0219 */
[----:B------:R-:W-:Y:S01]  /*49a0*/  LOP3.LUT R16, R25, R16, RZ, 0xfc, !PT ;  /* 0x0000001019107212 */ /* 0x000fe200078efcff */
[----:B------:R-:W-:Y:S06]  /*49b0*/  BRA `(.L_x_132) ;  /* 0x0000000000107947 */ /* 0x000fec0003800000 */
.L_x_131:
[----:B------:R-:W-:-:S04]  /*49c0*/  LOP3.LUT R16, R16, 0x80000000, RZ, 0xc0, !PT ;  /* 0x8000000010107812 */ /* 0x000fc800078ec0ff */
[----:B------:R-:W-:Y:S01]  /*49d0*/  LOP3.LUT R16, R16, 0x7f800000, RZ, 0xfc, !PT ;  /* 0x7f80000010107812 */ /* 0x000fe200078efcff */
[----:B------:R-:W-:Y:S06]  /*49e0*/  BRA `(.L_x_132) ;  /* 0x0000000000047947 */ /* 0x000fec0003800000 */
.L_x_130:
[----:B------:R-:W-:-:S07]  /*49f0*/  IMAD R16, R25, 0x800000, R16 ;  /* 0x0080000019107824 */ /* 0x000fce00078e0210 */
.L_x_132:
[----:B------:R-:W-:Y:S05]  /*4a00*/  BSYNC.RECONVERGENT B5 ;  /* 0x0000000000057941 */ /* 0x000fea0003800200 */
.L_x_129:
[----:B------:R-:W-:Y:S05]  /*4a10*/  BRA `(.L_x_133) ;  /* 0x0000000000207947 */ /* 0x000fea0003800000 */
.L_x_128:
[----:B------:R-:W-:-:S04]  /*4a20*/  LOP3.LUT R16, R29, 0x80000000, R16, 0x48, !PT ;  /* 0x800000001d107812 */ /* 0x000fc800078e4810 */
[----:B------:R-:W-:Y:S01]  /*4a30*/  LOP3.LUT R16, R16, 0x7f800000, RZ, 0xfc, !PT ;  /* 0x7f80000010107812 */ /* 0x000fe200078efcff */
[----:B------:R-:W-:Y:S06]  /*4a40*/  BRA `(.L_x_133) ;  /* 0x0000000000147947 */ /* 0x000fec0003800000 */
.L_x_127:
[----:B------:R-:W-:Y:S01]  /*4a50*/  LOP3.LUT R16, R29, 0x80000000, R16, 0x48, !PT ;  /* 0x800000001d107812 */ /* 0x000fe200078e4810 */
[----:B------:R-:W-:Y:S06]  /*4a60*/  BRA `(.L_x_133) ;  /* 0x00000000000c7947 */ /* 0x000fec0003800000 */
.L_x_126:
[----:B------:R-:W0:Y:S01]  /*4a70*/  MUFU.RSQ R16, -QNAN ;  /* 0xffc0000000107908 */ /* 0x000e220000001400 */
[----:B------:R-:W-:Y:S05]  /*4a80*/  BRA `(.L_x_133) ;  /* 0x0000000000047947 */ /* 0x000fea0003800000 */
.L_x_125:
[----:B------:R-:W-:-:S07]  /*4a90*/  FADD.FTZ R16, R16, R5 ;  /* 0x0000000510107221 */ /* 0x000fce0000010000 */
.L_x_133:
[----:B------:R-:W-:Y:S05]  /*4aa0*/  BSYNC.RECONVERGENT B4 ;  /* 0x0000000000047941 */ /* 0x000fea0003800200 */
.L_x_123:
[----:B------:R-:W-:Y:S01]  /*4ab0*/  IMAD.MOV.U32 R24, RZ, RZ, R27 ;  /* 0x000000ffff187224 */ /* 0x000fe200078e001b */
[----:B------:R-:W-:-:S04]  /*4ac0*/  MOV R25, 0x0 ;  /* 0x0000000000197802 */ /* 0x000fc80000000f00 */
[----:B0-----:R-:W-:Y:S05]  /*4ad0*/  RET.REL.NODEC R24 `(_Z31roi_pooling_register_gpu_kerneliiiififffiiiPKfS0_PKiPiS3_S3_S3_S3_S3_Pf) ;  /* 0xffffffb418487950 */ /* 0x001fea0003c3ffff */
        .type           $_Z31roi_pooling_register_gpu_kerneliiiififffiiiPKfS0_PKiPiS3_S3_S3_S3_S3_Pf$__internal_accurate_pow,@function
        .size           $_Z31roi_pooling_register_gpu_kerneliiiififffiiiPKfS0_PKiPiS3_S3_S3_S3_S3_Pf$__internal_accurate_pow,(.L_x_172 - $_Z31roi_pooling_register_gpu_kerneliiiififffiiiPKfS0_PKiPiS3_S3_S3_S3_S3_Pf$__internal_accurate_pow)
$_Z31roi_pooling_register_gpu_kerneliiiififffiiiPKfS0_PKiPiS3_S3_S3_S3_S3_Pf$__internal_accurate_pow:
[----:B------:R-:W-:Y:S01]  /*4ae0*/  ISETP.GT.U32.AND P0, PT, R41, 0xfffff, PT ;  /* 0x000fffff2900780c */ /* 0x000fe20003f04070 */
[--C-:B------:R-:W-:Y:S01]  /*4af0*/  IMAD.MOV.U32 R30, RZ, RZ, R41.reuse ;  /* 0x000000ffff1e7224 */ /* 0x100fe200078e0029 */
[----:B------:R-:W-:Y:S01]  /*4b00*/  MOV R35, 0x3ed0f5d2 ;  /* 0x3ed0f5d200237802 */ /* 0x000fe20000000f00 */
[----:B------:R-:W-:Y:S01]  /*4b10*/  IMAD.MOV.U32 R32, RZ, RZ, R40 ;  /* 0x000000ffff207224 */ /* 0x000fe200078e0028 */
[----:B------:R-:W-:Y:S01]  /*4b20*/  UMOV UR4, 0x7d2cafe2 ;  /* 0x7d2cafe200047882 */ /* 0x000fe20000000000 */
[----:B------:R-:W-:Y:S01]  /*4b30*/  IMAD.MOV.U32 R34, RZ, RZ, 0x41ad3b5a ;  /* 0x41ad3b5aff227424 */ /* 0x000fe200078e00ff */
[----:B------:R-:W-:Y:S01]  /*4b40*/  UMOV UR5, 0x3eb0f5ff ;  /* 0x3eb0f5ff00057882 */ /* 0x000fe20000000000 */
[----:B------:R-:W-:Y:S01]  /*4b50*/  SHF.R.U32.HI R60, RZ, 0x14, R41 ;  /* 0x00000014ff3c7819 */ /* 0x000fe20000011629 */
[----:B------:R-:W-:Y:S01]  /*4b60*/  UMOV UR8, 0x3b39803f ;  /* 0x3b39803f00087882 */ /* 0x000fe20000000000 */
[----:B------:R-:W-:-:S04]  /*4b70*/  UMOV UR9, 0x3c7abc9e ;  /* 0x3c7abc9e00097882 */ /* 0x000fc80000000000 */
[----:B------:R-:W-:-:S10]  /*4b80*/  @!P0 DMUL R42, R40, 1.80143985094819840000e+16 ;  /* 0x43500000282a8828 */ /* 0x000fd40000000000 */
[----:B------:R-:W-:Y:S01]  /*4b90*/  @!P0 IMAD.MOV.U32 R30, RZ, RZ, R43 ;  /* 0x000000ffff1e8224 */ /* 0x000fe200078e002b */
[----:B------:R-:W-:Y:S01]  /*4ba0*/  @!P0 LEA.HI R60, R43, 0xffffffca, RZ, 0xc ;  /* 0xffffffca2b3c8811 */ /* 0x000fe200078f60ff */
[----:B------:R-:W-:-:S03]  /*4bb0*/  @!P0 IMAD.MOV.U32 R32, RZ, RZ, R42 ;  /* 0x000000ffff208224 */ /* 0x000fc600078e002a */
[----:B------:R-:W-:-:S04]  /*4bc0*/  LOP3.LUT R30, R30, 0x800fffff, RZ, 0xc0, !PT ;  /* 0x800fffff1e1e7812 */ /* 0x000fc800078ec0ff */
[----:B------:R-:W-:Y:S01]  /*4bd0*/  LOP3.LUT R33, R30, 0x3ff00000, RZ, 0xfc, !PT ;  /* 0x3ff000001e217812 */ /* 0x000fe200078efcff */
[----:B------:R-:W-:-:S03]  /*4be0*/  IMAD.MOV.U32 R30, RZ, RZ, RZ ;  /* 0x000000ffff1e7224 */ /* 0x000fc600078e00ff */
[----:B------:R-:W-:-:S13]  /*4bf0*/  ISETP.GE.U32.AND P2, PT, R33, 0x3ff6a09f, PT ;  /* 0x3ff6a09f2100780c */ /* 0x000fda0003f46070 */
[----:B------:R-:W-:-:S04]  /*4c00*/  @P2 VIADD R31, R33, 0xfff00000 ;  /* 0xfff00000211f2836 */ /* 0x000fc80000000000 */
[----:B------:R-:W-:-:S06]  /*4c10*/  @P2 IMAD.MOV.U32 R33, RZ, RZ, R31 ;  /* 0x000000ffff212224 */ /* 0x000fcc00078e001f */
[C---:B------:R-:W-:Y:S02]  /*4c20*/  DADD R38, R32.reuse, 1 ;  /* 0x3ff0000020267429 */ /* 0x040fe40000000000 */
[----:B------:R-:W-:-:S04]  /*4c30*/  DADD R32, R32, -1 ;  /* 0xbff0000020207429 */ /* 0x000fc80000000000 */
[----:B------:R-:W0:Y:S02]  /*4c40*/  MUFU.RCP64H R31, R39 ;  /* 0x00000027001f7308 */ /* 0x000e240000001800 */
[----:B0-----:R-:W-:-:S08]  /*4c50*/  DFMA R36, -R38, R30, 1 ;  /* 0x3ff000002624742b */ /* 0x001fd0000000011e */
[----:B------:R-:W-:-:S08]  /*4c60*/  DFMA R36, R36, R36, R36 ;  /* 0x000000242424722b */ /* 0x000fd00000000024 */
[----:B------:R-:W-:-:S08]  /*4c70*/  DFMA R36, R30, R36, R30 ;  /* 0x000000241e24722b */ /* 0x000fd0000000001e */
[----:B------:R-:W-:-:S08]  /*4c80*/  DMUL R30, R32, R36 ;  /* 0x00000024201e7228 */ /* 0x000fd00000000000 */
[----:B------:R-:W-:-:S08]  /*4c90*/  DFMA R30, R32, R36, R30 ;  /* 0x00000024201e722b */ /* 0x000fd0000000001e */
[----:B------:R-:W-:-:S08]  /*4ca0*/  DMUL R44, R30, R30 ;  /* 0x0000001e1e2c7228 */ /* 0x000fd00000000000 */
[----:B------:R-:W-:Y:S01]  /*4cb0*/  DFMA R34, R44, UR4, R34 ;  /* 0x000000042c227c2b */ /* 0x000fe20008000022 */
[----:B------:R-:W-:Y:S01]  /*4cc0*/  UMOV UR4, 0x75488a3f ;  /* 0x75488a3f00047882 */ /* 0x000fe20000000000 */
[----:B------:R-:W-:-:S06]  /*4cd0*/  UMOV UR5, 0x3ef3b20a ;  /* 0x3ef3b20a00057882 */ /* 0x000fcc0000000000 */
[----:B------:R-:W-:Y:S01]  /*4ce0*/  DFMA R38, R44, R34, UR4 ;  /* 0x000000042c267e2b */ /* 0x000fe20008000022 */
[----:B------:R-:W-:Y:S01]  /*4cf0*/  UMOV UR4, 0xe4faecd5 ;  /* 0xe4faecd500047882 */ /* 0x000fe20000000000 */
[----:B------:R-:W-:Y:S01]  /*4d00*/  UMOV UR5, 0x3f1745cd ;  /* 0x3f1745cd00057882 */ /* 0x000fe20000000000 */
[----:B------:R-:W-:-:S05]  /*4d10*/  DADD R34, R32, -R30 ;  /* 0x0000000020227229 */ /* 0x000fca000000081e */
[----:B------:R-:W-:Y:S01]  /*4d20*/  DFMA R38, R44, R38, UR4 ;  /* 0x000000042c267e2b */ /* 0x000fe20008000026 */
[----:B------:R-:W-:Y:S01]  /*4d30*/  UMOV UR4, 0x258a578b ;  /* 0x258a578b00047882 */ /* 0x000fe20000000000 */
[----:B------:R-:W-:Y:S01]  /*4d40*/  UMOV UR5, 0x3f3c71c7 ;  /* 0x3f3c71c700057882 */ /* 0x000fe20000000000 */
[----:B------:R-:W-:-:S05]  /*4d50*/  DADD R34, R34, R34 ;  /* 0x0000000022227229 */ /* 0x000fca0000000022 */
[----:B------:R-:W-:Y:S01]  /*4d60*/  DFMA R38, R44, R38, UR4 ;  /* 0x000000042c267e2b */ /* 0x000fe20008000026 */
[----:B------:R-:W-:Y:S01]  /*4d70*/  UMOV UR4, 0x9242b910 ;  /* 0x9242b91000047882 */ /* 0x000fe20000000000 */
[----:B------:R-:W-:Y:S01]  /*4d80*/  UMOV UR5, 0x3f624924 ;  /* 0x3f62492400057882 */ /* 0x000fe20000000000 */
[----:B------:R-:W-:-:S05]  /*4d90*/  DFMA R34, R32, -R30, R34 ;  /* 0x8000001e2022722b */ /* 0x000fca0000000022 */
[----:B------:R-:W-:Y:S01]  /*4da0*/  DFMA R38, R44, R38, UR4 ;  /* 0x000000042c267e2b */ /* 0x000fe20008000026 */
[----:B------:R-:W-:Y:S01]  /*4db0*/  UMOV UR4, 0x99999dfb ;  /* 0x99999dfb00047882 */ /* 0x000fe20000000000 */
[----:B------:R-:W-:Y:S01]  /*4dc0*/  UMOV UR5, 0x3f899999 ;  /* 0x3f89999900057882 */ /* 0x000fe20000000000 */
[----:B------:R-:W-:-:S05]  /*4dd0*/  DMUL R34, R36, R34 ;  /* 0x0000002224227228 */ /* 0x000fca0000000000 */
[----:B------:R-:W-:Y:S01]  /*4de0*/  DFMA R38, R44, R38, UR4 ;  /* 0x000000042c267e2b */ /* 0x000fe20008000026 */
[----:B------:R-:W-:Y:S01]  /*4df0*/  UMOV UR4, 0x55555555 ;  /* 0x5555555500047882 */ /* 0x000fe20000000000 */
[----:B------:R-:W-:-:S03]  /*4e00*/  UMOV UR5, 0x3fb55555 ;  /* 0x3fb5555500057882 */ /* 0x000fc60000000000 */
[----:B------:R-:W-:Y:S02]  /*4e10*/  VIADD R41, R35, 0x100000 ;  /* 0x0010000023297836 */ /* 0x000fe40000000000 */
[----:B------:R-:W-:Y:S01]  /*4e20*/  IMAD.MOV.U32 R40, RZ, RZ, R34 ;  /* 0x000000ffff287224 */ /* 0x000fe200078e0022 */
[----:B------:R-:W-:-:S08]  /*4e30*/  DFMA R32, R44, R38, UR4 ;  /* 0x000000042c207e2b */ /* 0x000fd00008000026 */
[----:B------:R-:W-:Y:S01]  /*4e40*/  DADD R36, -R32, UR4 ;  /* 0x0000000420247e29 */ /* 0x000fe20008000100 */
[----:B------:R-:W-:Y:S01]  /*4e50*/  UMOV UR4, 0xb9e7b0 ;  /* 0x00b9e7b000047882 */ /* 0x000fe20000000000 */
[----:B------:R-:W-:-:S06]  /*4e60*/  UMOV UR5, 0x3c46a4cb ;  /* 0x3c46a4cb00057882 */ /* 0x000fcc0000000000 */
[----:B------:R-:W-:Y:S02]  /*4e70*/  DFMA R36, R44, R38, R36 ;  /* 0x000000262c24722b */ /* 0x000fe40000000024 */
[----:B------:R-:W-:-:S06]  /*4e80*/  DMUL R38, R30, R30 ;  /* 0x0000001e1e267228 */ /* 0x000fcc0000000000 */
[----:B------:R-:W-:Y:S01]  /*4e90*/  DADD R36, R36, -UR4 ;  /* 0x8000000424247e29 */ /* 0x000fe20008000000 */
[----:B------:R-:W-:Y:S01]  /*4ea0*/  UMOV UR4, 0x80000000 ;  /* 0x8000000000047882 */ /* 0x000fe20000000000 */
[----:B------:R-:W-:Y:S01]  /*4eb0*/  DFMA R42, R30, R30, -R38 ;  /* 0x0000001e1e2a722b */ /* 0x000fe20000000826 */
[----:B------:R-:W-:-:S07]  /*4ec0*/  UMOV UR5, 0x43300000 ;  /* 0x4330000000057882 */ /* 0x000fce0000000000 */
[C---:B------:R-:W-:Y:S02]  /*4ed0*/  DFMA R40, R30.reuse, R40, R42 ;  /* 0x000000281e28722b */ /* 0x040fe4000000002a */
[----:B------:R-:W-:-:S08]  /*4ee0*/  DMUL R42, R30, R38 ;  /* 0x000000261e2a7228 */ /* 0x000fd00000000000 */
[----:B------:R-:W-:-:S08]  /*4ef0*/  DFMA R44, R30, R38, -R42 ;  /* 0x000000261e2c722b */ /* 0x000fd0000000082a */
[----:B------:R-:W-:Y:S02]  /*4f00*/  DFMA R44, R34, R38, R44 ;  /* 0x00000026222c722b */ /* 0x000fe4000000002c */
[----:B------:R-:W-:-:S06]  /*4f10*/  DADD R38, R32, R36 ;  /* 0x0000000020267229 */ /* 0x000fcc0000000024 */
[----:B------:R-:W-:Y:S02]  /*4f20*/  DFMA R40, R30, R40, R44 ;  /* 0x000000281e28722b */ /* 0x000fe4000000002c */
[----:B------:R-:W-:-:S08]  /*4f30*/  DADD R44, R32, -R38 ;  /* 0x00000000202c7229 */ /* 0x000fd00000000826 */
[----:B------:R-:W-:Y:S02]  /*4f40*/  DADD R44, R36, R44 ;  /* 0x00000000242c7229 */ /* 0x000fe4000000002c */
[----:B------:R-:W-:-:S08]  /*4f50*/  DMUL R36, R38, R42 ;  /* 0x0000002a26247228 */ /* 0x000fd00000000000 */
[----:B------:R-:W-:-:S08]  /*4f60*/  DFMA R32, R38, R42, -R36 ;  /* 0x0000002a2620722b */ /* 0x000fd00000000824 */
[----:B------:R-:W-:-:S08]  /*4f70*/  DFMA R32, R38, R40, R32 ;  /* 0x000000282620722b */ /* 0x000fd00000000020 */
[----:B------:R-:W-:-:S08]  /*4f80*/  DFMA R44, R44, R42, R32 ;  /* 0x0000002a2c2c722b */ /* 0x000fd00000000020 */
[----:B------:R-:W-:-:S08]  /*4f90*/  DADD R38, R36, R44 ;  /* 0x0000000024267229 */ /* 0x000fd0000000002c */
[--C-:B------:R-:W-:Y:S02]  /*4fa0*/  DADD R32, R30, R38.reuse ;  /* 0x000000001e207229 */ /* 0x100fe40000000026 */
[----:B------:R-:W-:-:S06]  /*4fb0*/  DADD R36, R36, -R38 ;  /* 0x0000000024247229 */ /* 0x000fcc0000000826 */
[----:B------:R-:W-:Y:S02]  /*4fc0*/  DADD R30, R30, -R32 ;  /* 0x000000001e1e7229 */ /* 0x000fe40000000820 */
[----:B------:R-:W-:-:S06]  /*4fd0*/  DADD R36, R44, R36 ;  /* 0x000000002c247229 */ /* 0x000fcc0000000024 */
[----:B------:R-:W-:-:S08]  /*4fe0*/  DADD R30, R38, R30 ;  /* 0x00000000261e7229 */ /* 0x000fd0000000001e */
[----:B------:R-:W-:Y:S01]  /*4ff0*/  DADD R30, R36, R30 ;  /* 0x00000000241e7229 */ /* 0x000fe2000000001e */
[C---:B------:R-:W-:Y:S02]  /*5000*/  VIADD R36, R60.reuse, 0xfffffc01 ;  /* 0xfffffc013c247836 */ /* 0x040fe40000000000 */
[----:B------:R-:W-:-:S05]  /*5010*/  @P2 VIADD R36, R60, 0xfffffc02 ;  /* 0xfffffc023c242836 */ /* 0x000fca0000000000 */
[----:B------:R-:W-:Y:S01]  /*5020*/  DADD R38, R34, R30 ;  /* 0x0000000022267229 */ /* 0x000fe2000000001e */
[----:B------:R-:W-:Y:S01]  /*5030*/  LOP3.LUT R34, R36, 0x80000000, RZ, 0x3c, !PT ;  /* 0x8000000024227812 */ /* 0x000fe200078e3cff */
[----:B------:R-:W-:-:S06]  /*5040*/  IMAD.MOV.U32 R35, RZ, RZ, 0x43300000 ;  /* 0x43300000ff237424 */ /* 0x000fcc00078e00ff */
[----:B------:R-:W-:Y:S02]  /*5050*/  DADD R36, R32, R38 ;  /* 0x0000000020247229 */ /* 0x000fe40000000026 */
[----:B------:R-:W-:Y:S01]  /*5060*/  DADD R34, R34, -UR4 ;  /* 0x8000000422227e29 */ /* 0x000fe20008000000 */
[----:B------:R-:W-:Y:S01]  /*5070*/  UMOV UR4, 0xfefa39ef ;  /* 0xfefa39ef00047882 */ /* 0x000fe20000000000 */
[----:B------:R-:W-:-:S04]  /*5080*/  UMOV UR5, 0x3fe62e42 ;  /* 0x3fe62e4200057882 */ /* 0x000fc80000000000 */
[--C-:B------:R-:W-:Y:S02]  /*5090*/  DADD R40, R32, -R36.reuse ;  /* 0x0000000020287229 */ /* 0x100fe40000000824 */
[----:B------:R-:W-:-:S06]  /*50a0*/  DFMA R30, R34, UR4, R36 ;  /* 0x00000004221e7c2b */ /* 0x000fcc0008000024 */
[----:B------:R-:W-:Y:S02]  /*50b0*/  DADD R40, R38, R40 ;  /* 0x0000000026287229 */ /* 0x000fe40000000028 */
[----:B------:R-:W-:-:S08]  /*50c0*/  DFMA R32, R34, -UR4, R30 ;  /* 0x8000000422207c2b */ /* 0x000fd0000800001e */
[----:B------:R-:W-:-:S08]  /*50d0*/  DADD R32, -R36, R32 ;  /* 0x0000000024207229 */ /* 0x000fd00000000120 */
[----:B------:R-:W-:-:S08]  /*50e0*/  DADD R32, R40, -R32 ;  /* 0x0000000028207229 */ /* 0x000fd00000000820 */
[----:B------:R-:W-:-:S08]  /*50f0*/  DFMA R34, R34, UR8, R32 ;  /* 0x0000000822227c2b */ /* 0x000fd00008000020 */
[----:B------:R-:W-:-:S08]  /*5100*/  DADD R32, R30, R34 ;  /* 0x000000001e207229 */ /* 0x000fd00000000022 */
[----:B------:R-:W-:Y:S02]  /*5110*/  DADD R30, R30, -R32 ;  /* 0x000000001e1e7229 */ /* 0x000fe40000000820 */
[----:B------:R-:W-:-:S06]  /*5120*/  DMUL R40, R32, 2 ;  /* 0x4000000020287828 */ /* 0x000fcc0000000000 */
[----:B------:R-:W-:Y:S02]  /*5130*/  DADD R30, R34, R30 ;  /* 0x00000000221e7229 */ /* 0x000fe4000000001e */
[----:B------:R-:W-:-:S08]  /*5140*/  DFMA R38, R32, 2, -R40 ;  /* 0x400000002026782b */ /* 0x000fd00000000828 */
[----:B------:R-:W-:Y:S01]  /*5150*/  DFMA R38, R30, 2, R38 ;  /* 0x400000001e26782b */ /* 0x000fe20000000026 */
[----:B------:R-:W-:Y:S02]  /*5160*/  IMAD.MOV.U32 R30, RZ, RZ, 0x652b82fe ;  /* 0x652b82feff1e7424 */ /* 0x000fe400078e00ff */
[----:B------:R-:W-:-:S05]  /*5170*/  IMAD.MOV.U32 R31, RZ, RZ, 0x3ff71547 ;  /* 0x3ff71547ff1f7424 */ /* 0x000fca00078e00ff */
[----:B------:R-:W-:-:S08]  /*5180*/  DADD R32, R40, R38 ;  /* 0x0000000028207229 */ /* 0x000fd00000000026 */
[----:B------:R-:W-:Y:S02]  /*5190*/  DFMA R30, R32, R30, 6.75539944105574400000e+15 ;  /* 0x43380000201e742b */ /* 0x000fe4000000001e */
[----:B------:R-:W-:Y:S01]  /*51a0*/  FSETP.GEU.AND P0, PT, |R33|, 4.1917929649353027344, PT ;  /* 0x4086232b2100780b */ /* 0x000fe20003f0e200 */
[----:B------:R-:W-:-:S05]  /*51b0*/  DADD R40, R40, -R32 ;  /* 0x0000000028287229 */ /* 0x000fca0000000820 */
[----:B------:R-:W-:-:S03]  /*51c0*/  DADD R34, R30, -6.75539944105574400000e+15 ;  /* 0xc33800001e227429 */ /* 0x000fc60000000000 */
[----:B------:R-:W-:-:S05]  /*51d0*/  DADD R38, R38, R40 ;  /* 0x0000000026267229 */ /* 0x000fca0000000028 */
[----:B------:R-:W-:Y:S01]  /*51e0*/  DFMA R36, R34, -UR4, R32 ;  /* 0x8000000422247c2b */ /* 0x000fe20008000020 */
[----:B------:R-:W-:Y:S01]  /*51f0*/  UMOV UR4, 0x3b39803f ;  /* 0x3b39803f00047882 */ /* 0x000fe20000000000 */
[----:B------:R-:W-:-:S06]  /*5200*/  UMOV UR5, 0x3c7abc9e ;  /* 0x3c7abc9e00057882 */ /* 0x000fcc0000000000 */
[----:B------:R-:W-:Y:S01]  /*5210*/  DFMA R36, R34, -UR4, R36 ;  /* 0x8000000422247c2b */ /* 0x000fe20008000024 */
[----:B------:R-:W-:Y:S01]  /*5220*/  UMOV UR4, 0x69ce2bdf ;  /* 0x69ce2bdf00047882 */ /* 0x000fe20000000000 */
[----:B------:R-:W-:Y:S01]  /*5230*/  IMAD.MOV.U32 R34, RZ, RZ, -0x35dec16 ;  /* 0xfca213eaff227424 */ /* 0x000fe200078e00ff */
[----:B------:R-:W-:Y:S01]  /*5240*/  MOV R35, 0x3e928af3 ;  /* 0x3e928af300237802 */ /* 0x000fe20000000f00 */
[----:B------:R-:W-:-:S05]  /*5250*/  UMOV UR5, 0x3e5ade15 ;  /* 0x3e5ade1500057882 */ /* 0x000fca0000000000 */
[----:B------:R-:W-:Y:S01]  /*5260*/  DFMA R34, R36, UR4, R34 ;  /* 0x0000000424227c2b */ /* 0x000fe20008000022 */
[----:B------:R-:W-:Y:S01]  /*5270*/  UMOV UR4, 0x62401315 ;  /* 0x6240131500047882 */ /* 0x000fe20000000000 */
[----:B------:R-:W-:-:S06]  /*5280*/  UMOV UR5, 0x3ec71dee ;  /* 0x3ec71dee00057882 */ /* 0x000fcc0000000000 */
[----:B------:R-:W-:Y:S01]  /*5290*/  DFMA R34, R36, R34, UR4 ;  /* 0x0000000424227e2b */ /* 0x000fe20008000022 */
        /* <DEDUP_REMOVED lines=20> */
[----:B------:R-:W-:-:S08]  /*53e0*/  DFMA R34, R36, R34, UR4 ;  /* 0x0000000424227e2b */ /* 0x000fd00008000022 */
[----:B------:R-:W-:-:S08]  /*53f0*/  DFMA R34, R36, R34, 1 ;  /* 0x3ff000002422742b */ /* 0x000fd00000000022 */
[----:B------:R-:W-:-:S10]  /*5400*/  DFMA R34, R36, R34, 1 ;  /* 0x3ff000002422742b */ /* 0x000fd40000000022 */
[----:B------:R-:W-:Y:S02]  /*5410*/  IMAD R37, R30, 0x100000, R35 ;  /* 0x001000001e257824 */ /* 0x000fe400078e0223 */
[----:B------:R-:W-:Y:S01]  /*5420*/  IMAD.MOV.U32 R36, RZ, RZ, R34 ;  /* 0x000000ffff247224 */ /* 0x000fe200078e0022 */
[----:B------:R-:W-:Y:S06]  /*5430*/  @!P0 BRA `(.L_x_134) ;  /* 0x0000000000308947 */ /* 0x000fec0003800000 */
[----:B------:R-:W-:Y:S01]  /*5440*/  FSETP.GEU.AND P2, PT, |R33|, 4.2275390625, PT ;  /* 0x408748002100780b */ /* 0x000fe20003f4e200 */
[C---:B------:R-:W-:Y:S02]  /*5450*/  DADD R36, R32.reuse, +INF ;  /* 0x7ff0000020247429 */ /* 0x040fe40000000000 */
[----:B------:R-:W-:-:S08]  /*5460*/  DSETP.GEU.AND P0, PT, R32, RZ, PT ;  /* 0x000000ff2000722a */ /* 0x000fd00003f0e000 */
[----:B------:R-:W-:Y:S02]  /*5470*/  FSEL R36, R36, RZ, P0 ;  /* 0x000000ff24247208 */ /* 0x000fe40000000000 */
[----:B------:R-:W-:Y:S02]  /*5480*/  @!P2 LEA.HI R31, R30, R30, RZ, 0x1 ;  /* 0x0000001e1e1fa211 */ /* 0x000fe400078f08ff */
[----:B------:R-:W-:Y:S02]  /*5490*/  FSEL R37, R37, RZ, P0 ;  /* 0x000000ff25257208 */ /* 0x000fe40000000000 */
[----:B------:R-:W-:-:S05]  /*54a0*/  @!P2 SHF.R.S32.HI R31, RZ, 0x1, R31 ;  /* 0x00000001ff1fa819 */ /* 0x000fca000001141f */
[----:B------:R-:W-:Y:S02]  /*54b0*/  @!P2 IMAD.IADD R30, R30, 0x1, -R31 ;  /* 0x000000011e1ea824 */ /* 0x000fe400078e0a1f */
[----:B------:R-:W-:-:S03]  /*54c0*/  @!P2 IMAD R35, R31, 0x100000, R35 ;  /* 0x001000001f23a824 */ /* 0x000fc600078e0223 */
[----:B------:R-:W-:Y:S01]  /*54d0*/  @!P2 LEA R31, R30, 0x3ff00000, 0x14 ;  /* 0x3ff000001e1fa811 */ /* 0x000fe200078ea0ff */
[----:B------:R-:W-:-:S06]  /*54e0*/  @!P2 IMAD.MOV.U32 R30, RZ, RZ, RZ ;  /* 0x000000ffff1ea224 */ /* 0x000fcc00078e00ff */
[----:B------:R-:W-:-:S11]  /*54f0*/  @!P2 DMUL R36, R34, R30 ;  /* 0x0000001e2224a228 */ /* 0x000fd60000000000 */
.L_x_134:
[----:B------:R-:W-:Y:S01]  /*5500*/  DFMA R38, R38, R36, R36 ;  /* 0x000000242626722b */ /* 0x000fe20000000024 */
[----:B------:R-:W-:Y:S01]  /*5510*/  IMAD.MOV.U32 R30, RZ, RZ, R16 ;  /* 0x000000ffff1e7224 */ /* 0x000fe200078e0010 */
[----:B------:R-:W-:Y:S01]  /*5520*/  DSETP.NEU.AND P0, PT, |R36|, +INF , PT ;  /* 0x7ff000002400742a */ /* 0x000fe20003f0d200 */
[----:B------:R-:W-:-:S07]  /*5530*/  IMAD.MOV.U32 R31, RZ, RZ, 0x0 ;  /* 0x00000000ff1f7424 */ /* 0x000fce00078e00ff */
[----:B------:R-:W-:Y:S02]  /*5540*/  FSEL R32, R36, R38, !P0 ;  /* 0x0000002624207208 */ /* 0x000fe40004000000 */
[----:B------:R-:W-:Y:S01]  /*5550*/  FSEL R36, R37, R39, !P0 ;  /* 0x0000002725247208 */ /* 0x000fe20004000000 */
[----:B------:R-:W-:Y:S06]  /*5560*/  RET.REL.NODEC R30 `(_Z31roi_pooling_register_gpu_kerneliiiififffiiiPKfS0_PKiPiS3_S3_S3_S3_S3_Pf) ;  /* 0xffffffa81ea47950 */ /* 0x000fec0003c3ffff */
.L_x_135:
        /* <DEDUP_REMOVED lines=9> */
.L_x_172:


//--------------------- .text._Z27grid_buffer_init_gpu_kerneliifiiiiPKfPiS1_S1_ --------------------------
	.section	.text._Z27grid_buffer_init_gpu_kerneliifiiiiPKfPiS1_S1_,"ax",@progbits
	.align	128
        .global         _Z27grid_buffer_init_gpu_kerneliifiiiiPKfPiS1_S1_
        .type           _Z27grid_buffer_init_gpu_kerneliifiiiiPKfPiS1_S1_,@function
        .size           _Z27grid_buffer_init_gpu_kerneliifiiiiPKfPiS1_S1_,(.L_x_173 - _Z27grid_buffer_init_gpu_kerneliifiiiiPKfPiS1_S1_)
        .other          _Z27grid_buffer_init_gpu_kerneliifiiiiPKfPiS1_S1_,@"STO_CUDA_ENTRY STV_DEFAULT"
_Z27grid_buffer_init_gpu_kerneliifiiiiPKfPiS1_S1_:
.text._Z27grid_buffer_init_gpu_kerneliifiiiiPKfPiS1_S1_:
[----:B------:R-:W-:Y:S01]  /*0000*/  LDC R1, c[0x0][0x37c] ;  /* 0x0000df00ff017b82 */ /* 0x000fe20000000800 */
[----:B------:R-:W0:Y:S07]  /*0010*/  S2R R3, SR_TID.X ;  /* 0x0000000000037919 */ /* 0x000e2e0000002100 */
[----:B------:R-:W0:Y:S01]  /*0020*/  S2UR UR4, SR_CTAID.X ;  /* 0x00000000000479c3 */ /* 0x000e220000002500 */
[----:B------:R-:W1:Y:S07]  /*0030*/  LDCU UR5, c[0x0][0x384] ;  /* 0x00007080ff0577ac */ /* 0x000e6e0008000800 */
[----:B------:R-:W0:Y:S02]  /*0040*/  LDC R0, c[0x0][0x360] ;  /* 0x0000d800ff007b82 */ /* 0x000e240000000800 */
[----:B0-----:R-:W-:-:S05]  /*0050*/  IMAD R3, R0, UR4, R3 ;  /* 0x0000000400037c24 */ /* 0x001fca000f8e0203 */
[----:B-1----:R-:W-:-:S13]  /*0060*/  ISETP.GE.AND P0, PT, R3, UR5, PT ;  /* 0x0000000503007c0c */ /* 0x002fda000bf06270 */
[----:B------:R-:W-:Y:S05]  /*0070*/  @P0 EXIT ;  /* 0x000000000000094d */ /* 0x000fea0003800000 */
[----:B------:R-:W0:Y:S01]  /*0080*/  LDC.64 R4, c[0x0][0x3a0] ;  /* 0x0000e800ff047b82 */ /* 0x000e220000000a00 */
[----:B------:R-:W1:Y:S01]  /*0090*/  LDCU.64 UR6, c[0x0][0x358] ;  /* 0x00006b00ff0677ac */ /* 0x000e620008000a00 */
[----:B------:R-:W-:-:S06]  /*00a0*/  IMAD R7, R3, 0x3, RZ ;  /* 0x0000000303077824 */ /* 0x000fcc00078e02ff */
[----:B------:R-:W2:Y:S01]  /*00b0*/  LDC R9, c[0x0][0x388] ;  /* 0x0000e200ff097b82 */ /* 0x000ea20000000800 */
[----:B0-----:R-:W-:-:S05]  /*00c0*/  IMAD.WIDE R4, R7, 0x4, R4 ;  /* 0x0000000407047825 */ /* 0x001fca00078e0204 */
[----:B-1----:R-:W3:Y:S02]  /*00d0*/  LDG.E R2, desc[UR6][R4.64] ;  /* 0x0000000604027981 */ /* 0x002ee4000c1e1900 */
[----:B------:R-:W0:Y:S01]  /*00e0*/  LDC R0, c[0x0][0x388] ;  /* 0x0000e200ff007b82 */ /* 0x000e220000000800 */
[----:B------:R-:W-:Y:S01]  /*00f0*/  BSSY.RECONVERGENT B0, `(.L_x_136) ;  /* 0x000000c000007945 */ /* 0x000fe20003800200 */
[----:B--2---:R-:W1:Y:S02]  /*0100*/  MUFU.RCP R6, R9 ;  /* 0x0000000900067308 */ /* 0x004e640000001000 */
[----:B-1----:R-:W-:-:S04]  /*0110*/  FFMA R7, R6, -R9, 1 ;  /* 0x3f80000006077423 */ /* 0x002fc80000000809 */
[----:B------:R-:W-:Y:S02]  /*0120*/  FFMA R7, R6, R7, R6 ;  /* 0x0000000706077223 */ /* 0x000fe40000000006 */
[----:B---3--:R-:W1:Y:S02]  /*0130*/  FCHK P0, R2, R9 ;  /* 0x0000000902007302 */ /* 0x008e640000000000 */
[----:B------:R-:W-:-:S04]  /*0140*/  FFMA R6, R2, R7, RZ ;  /* 0x0000000702067223 */ /* 0x000fc800000000ff */
[----:B------:R-:W-:-:S04]  /*0150*/  FFMA R8, R6, -R9, R2 ;  /* 0x8000000906087223 */ /* 0x000fc80000000002 */
[----:B------:R-:W-:Y:S01]  /*0160*/  FFMA R7, R7, R8, R6 ;  /* 0x0000000807077223 */ /* 0x000fe20000000006 */
[----:B01----:R-:W-:Y:S06]  /*0170*/  @!P0 BRA `(.L_x_137) ;  /* 0x00000000000c8947 */ /* 0x003fec0003800000 */
[----:B------:R-:W-:-:S07]  /*0180*/  MOV R8, 0x1a0 ;  /* 0x000001a000087802 */ /* 0x000fce0000000f00 */
[----:B------:R-:W-:Y:S05]  /*0190*/  CALL.REL.NOINC `($__internal_3_$__cuda_sm3x_div_rn_noftz_f32_slowpath) ;  /* 0x0000000400487944 */ /* 0x000fea0003c00000 */
[----:B------:R-:W-:-:S07]  /*01a0*/  IMAD.MOV.U32 R7, RZ, RZ, R2 ;  /* 0x000000ffff077224 */ /* 0x000fce00078e0002 */
.L_x_137:
[----:B------:R-:W-:Y:S05]  /*01b0*/  BSYNC.RECONVERGENT B0 ;  /* 0x0000000000007941 */ /* 0x000fea0003800200 */
.L_x_136:
[----:B------:R-:W2:Y:S01]  /*01c0*/  LDG.E R9, desc[UR6][R4.64+0x4] ;  /* 0x0000040604097981 */ /* 0x000ea2000c1e1900 */
[----:B------:R-:W0:Y:S01]  /*01d0*/  LDC R8, c[0x0][0x388] ;  /* 0x0000e200ff087b82 */ /* 0x000e220000000800 */
[----:B------:R-:W-:Y:S01]  /*01e0*/  F2I.TRUNC.NTZ R7, R7 ;  /* 0x0000000700077305 */ /* 0x000fe2000020f100 */
[----:B------:R-:W-:Y:S07]  /*01f0*/  BSSY.RECONVERGENT B0, `(.L_x_138) ;  /* 0x000000d000007945 */ /* 0x000fee0003800200 */
[----:B0-----:R-:W0:Y:S02]  /*0200*/  MUFU.RCP R11, R8 ;  /* 0x00000008000b7308 */ /* 0x001e240000001000 */
[----:B0-----:R-:W-:-:S04]  /*0210*/  FFMA R2, R11, -R8, 1 ;  /* 0x3f8000000b027423 */ /* 0x001fc80000000808 */
[----:B------:R-:W-:Y:S02]  /*0220*/  FFMA R2, R11, R2, R11 ;  /* 0x000000020b027223 */ /* 0x000fe4000000000b */
[----:B--2---:R-:W0:Y:S02]  /*0230*/  FCHK P0, R9, R8 ;  /* 0x0000000809007302 */ /* 0x004e240000000000 */
[----:B------:R-:W-:-:S04]  /*0240*/  FFMA R6, R2, R9, RZ ;  /* 0x0000000902067223 */ /* 0x000fc800000000ff */
[----:B------:R-:W-:-:S04]  /*0250*/  FFMA R11, R6, -R8, R9 ;  /* 0x80000008060b7223 */ /* 0x000fc80000000009 */
[----:B------:R-:W-:Y:S01]  /*0260*/  FFMA R6, R2, R11, R6 ;  /* 0x0000000b02067223 */ /* 0x000fe20000000006 */
[----:B0-----:R-:W-:Y:S06]  /*0270*/  @!P0 BRA `(.L_x_139) ;  /* 0x0000000000108947 */ /* 0x001fec0003800000 */
[----:B------:R-:W-:Y:S01]  /*0280*/  IMAD.MOV.U32 R2, RZ, RZ, R9 ;  /* 0x000000ffff027224 */ /* 0x000fe200078e0009 */
[----:B------:R-:W-:-:S07]  /*0290*/  MOV R8, 0x2b0 ;  /* 0x000002b000087802 */ /* 0x000fce0000000f00 */
[----:B------:R-:W-:Y:S05]  /*02a0*/  CALL.REL.NOINC `($__internal_3_$__cuda_sm3x_div_rn_noftz_f32_slowpath) ;  /* 0x0000000400047944 */ /* 0x000fea0003c00000 */
[----:B------:R-:W-:-:S07]  /*02b0*/  IMAD.MOV.U32 R6, RZ, RZ, R2 ;  /* 0x000000ffff067224 */ /* 0x000fce00078e0002 */
.L_x_139:
[----:B------:R-:W-:Y:S05]  /*02c0*/  BSYNC.RECONVERGENT B0 ;  /* 0x0000000000007941 */ /* 0x000fea0003800200 */
.L_x_138:
        /* <DEDUP_REMOVED lines=15> */
.L_x_141:
[----:B------:R-:W-:Y:S05]  /*03c0*/  BSYNC.RECONVERGENT B0 ;  /* 0x0000000000007941 */ /* 0x000fea0003800200 */
.L_x_140:
[----:B------:R-:W0:Y:S01]  /*03d0*/  LDCU UR8, c[0x0][0x380] ;  /* 0x00007000ff0877ac */ /* 0x000e220008000800 */
[----:B------:R-:W1:Y:S01]  /*03e0*/  LDC.64 R4, c[0x0][0x390] ;  /* 0x0000e400ff047b82 */ /* 0x000e620000000a00 */
[----:B------:R2:W3:Y:S01]  /*03f0*/  F2I.TRUNC.NTZ R8, R2 ;  /* 0x0000000200087305 */ /* 0x0004e2000020f100 */
[----:B------:R-:W4:Y:S01]  /*0400*/  LDCU UR4, c[0x0][0x398] ;  /* 0x00007300ff0477ac */ /* 0x000f220008000800 */
[----:B0-----:R-:W-:Y:S02]  /*0410*/  UISETP.GE.AND UP0, UPT, UR8, 0x2, UPT ;  /* 0x000000020800788c */ /* 0x001fe4000bf06270 */
[----:B------:R-:W-:Y:S02]  /*0420*/  UIADD3 UR5, UPT, UPT, UR8, -0x1, URZ ;  /* 0xffffffff08057890 */ /* 0x000fe4000fffe0ff */
[----:B----4-:R-:W-:Y:S01]  /*0430*/  UIADD3 UR4, UPT, UPT, UR4, -0x1, URZ ;  /* 0xffffffff04047890 */ /* 0x010fe2000fffe0ff */
[----:B-1----:R-:W-:-:S03]  /*0440*/  VIADDMNMX.RELU R9, R4, 0xffffffff, R7, PT ;  /* 0xffffffff04097846 */ /* 0x002fc60003801107 */
[----:B------:R-:W-:Y:S01]  /*0450*/  IMAD.U32 R0, RZ, RZ, UR5 ;  /* 0x00000005ff007e24 */ /* 0x000fe2000f8e00ff */
[----:B------:R-:W-:Y:S01]  /*0460*/  VIADDMNMX.RELU R11, R5, 0xffffffff, R6, PT ;  /* 0xffffffff050b7846 */ /* 0x000fe20003801106 */
[----:B--23--:R-:W-:Y:S06]  /*0470*/  BRA.U !UP0, `(.L_x_142) ;  /* 0x0000000108487547 */ /* 0x00cfec000b800000 */
[----:B------:R-:W0:Y:S01]  /*0480*/  LDC.64 R4, c[0x0][0x3a8] ;  /* 0x0000ea00ff047b82 */ /* 0x000e220000000a00 */
[----:B------:R-:W-:Y:S01]  /*0490*/  HFMA2 R0, -RZ, RZ, 0, 0 ;  /* 0x00000000ff007431 */ /* 0x000fe200000001ff */
[----:B------:R-:W-:Y:S06]  /*04a0*/  BSSY.RECONVERGENT B0, `(.L_x_142) ;  /* 0x000000f000007945 */ /* 0x000fec0003800200 */
.L_x_146:
        /* <DEDUP_REMOVED lines=9> */
.L_x_144:
[----:B------:R-:W-:Y:S05]  /*0540*/  BSYNC.RELIABLE B1 ;  /* 0x0000000000017941 */ /* 0x000fea0003800100 */
.L_x_143:
[----:B------:R-:W-:-:S05]  /*0550*/  VIADD R0, R0, 0x1 ;  /* 0x0000000100007836 */ /* 0x000fca0000000000 */
[----:B------:R-:W-:-:S13]  /*0560*/  ISETP.NE.AND P0, PT, R0, UR5, PT ;  /* 0x0000000500007c0c */ /* 0x000fda000bf05270 */
[----:B------:R-:W-:Y:S05]  /*0570*/  @P0 BRA `(.L_x_146) ;  /* 0xfffffffc00cc0947 */ /* 0x000fea000383ffff */
[----:B------:R-:W-:-:S07]  /*0580*/  IMAD.U32 R0, RZ, RZ, UR5 ;  /* 0x00000005ff007e24 */ /* 0x000fce000f8e00ff */
.L_x_145:
[----:B------:R-:W-:Y:S05]  /*0590*/  BSYNC.RECONVERGENT B0 ;  /* 0x0000000000007941 */ /* 0x000fea0003800200 */
.L_x_142:
[----:B------:R-:W0:Y:S01]  /*05a0*/  LDCU.64 UR8, c[0x0][0x390] ;  /* 0x00007200ff0877ac */ /* 0x000e220008000a00 */
[----:B------:R-:W1:Y:S01]  /*05b0*/  LDC.64 R4, c[0x0][0x3b8] ;  /* 0x0000ee00ff047b82 */ /* 0x000e620000000a00 */
[----:B------:R-:W-:Y:S01]  /*05c0*/  VIMNMX.RELU R7, PT, PT, R8, UR4, PT ;  /* 0x0000000408077c48 */ /* 0x000fe2000bfe1100 */
[----:B------:R-:W2:Y:S01]  /*05d0*/  LDCU UR10, c[0x0][0x398] ;  /* 0x00007300ff0a77ac */ /* 0x000ea20008000800 */
[----:B0-----:R-:W-:Y:S01]  /*05e0*/  IMAD R0, R0, UR8, R9 ;  /* 0x0000000800007c24 */ /* 0x001fe2000f8e0209 */
[----:B------:R-:W0:Y:S03]  /*05f0*/  LDCU UR8, c[0x0][0x38c] ;  /* 0x00007180ff0877ac */ /* 0x000e260008000800 */
[----:B------:R-:W-:-:S04]  /*0600*/  IMAD R0, R0, UR9, R11 ;  /* 0x0000000900007c24 */ /* 0x000fc8000f8e020b */
[----:B--2---:R-:W-:Y:S02]  /*0610*/  IMAD R9, R0, UR10, R7 ;  /* 0x0000000a00097c24 */ /* 0x004fe4000f8e0207 */
[----:B------:R-:W-:Y:S02]  /*0620*/  IMAD.MOV.U32 R7, RZ, RZ, 0x1 ;  /* 0x00000001ff077424 */ /* 0x000fe400078e00ff */
[----:B-1----:R-:W-:-:S05]  /*0630*/  IMAD.WIDE R4, R9, 0x4, R4 ;  /* 0x0000000409047825 */ /* 0x002fca00078e0204 */
[----:B------:R-:W0:Y:S02]  /*0640*/  ATOMG.E.ADD.STRONG.GPU PT, R0, desc[UR6][R4.64], R7 ;  /* 0x80000007040079a8 */ /* 0x000e2400081ef106 */
[----:B0-----:R-:W-:-:S13]  /*0650*/  ISETP.GE.AND P0, PT, R0, UR8, PT ;  /* 0x0000000800007c0c */ /* 0x001fda000bf06270 */
[----:B------:R-:W-:Y:S05]  /*0660*/  @P0 EXIT ;  /* 0x000000000000094d */ /* 0x000fea0003800000 */
[----:B------:R-:W0:Y:S01]  /*0670*/  LDC.64 R4, c[0x0][0x3b0] ;  /* 0x0000ec00ff047b82 */ /* 0x000e220000000a00 */
[----:B------:R-:W-:-:S04]  /*0680*/  IMAD R7, R9, UR8, R0 ;  /* 0x0000000809077c24 */ /* 0x000fc8000f8e0200 */
[----:B0-----:R-:W-:-:S05]  /*0690*/  IMAD.WIDE R4, R7, 0x4, R4 ;  /* 0x0000000407047825 */ /* 0x001fca00078e0204 */
[----:B------:R-:W-:Y:S01]  /*06a0*/  STG.E desc[UR6][R4.64], R3 ;  /* 0x0000000304007986 */ /* 0x000fe2000c101906 */
[----:B------:R-:W-:Y:S05]  /*06b0*/  EXIT ;  /* 0x000000000000794d */ /* 0x000fea0003800000 */
        .weak           $__internal_3_$__cuda_sm3x_div_rn_noftz_f32_slowpath
        .type           $__internal_3_$__cuda_sm3x_div_rn_noftz_f32_slowpath,@function
        .size           $__internal_3_$__cuda_sm3x_div_rn_noftz_f32_slowpath,(.L_x_173 - $__internal_3_$__cuda_sm3x_div_rn_noftz_f32_slowpath)
$__internal_3_$__cuda_sm3x_div_rn_noftz_f32_slowpath:
[----:B------:R-:W-:Y:S01]  /*06c0*/  SHF.R.U32.HI R10, RZ, 0x17, R0 ;  /* 0x00000017ff0a7819 */ /* 0x000fe20000011600 */
[----:B------:R-:W-:Y:S01]  /*06d0*/  BSSY.RECONVERGENT B1, `(.L_x_147) ;  /* 0x0000063000017945 */ /* 0x000fe20003800200 */
[----:B------:R-:W-:Y:S01]  /*06e0*/  SHF.R.U32.HI R9, RZ, 0x17, R2 ;  /* 0x00000017ff097819 */ /* 0x000fe20000011602 */
[----:B------:R-:W-:Y:S01]  /*06f0*/  IMAD.MOV.U32 R11, RZ, RZ, R0 ;  /* 0x000000ffff0b7224 */ /* 0x000fe200078e0000 */
[----:B------:R-:W-:Y:S02]  /*0700*/  LOP3.LUT R10, R10, 0xff, RZ, 0xc0, !PT ;  /* 0x000000ff0a0a7812 */ /* 0x000fe400078ec0ff */
[----:B------:R-:W-:-:S03]  /*0710*/  LOP3.LUT R14, R9, 0xff, RZ, 0xc0, !PT ;  /* 0x000000ff090e7812 */ /* 0x000fc600078ec0ff */
[----:B------:R-:W-:Y:S01]  /*0720*/  VIADD R12, R10, 0xffffffff ;  /* 0xffffffff0a0c7836 */ /* 0x000fe20000000000 */
[----:B------:R-:W-:-:S04]  /*0730*/  IADD3 R13, PT, PT, R14, -0x1, RZ ;  /* 0xffffffff0e0d7810 */ /* 0x000fc80007ffe0ff */
        /* <DEDUP_REMOVED lines=10> */
[----:B------:R-:W-:Y:S02]  /*07e0*/  FSETP.NEU.FTZ.AND P2, PT, |R2|, +INF , PT ;  /* 0x7f8000000200780b */ /* 0x000fe40003f5d200 */
        /* <DEDUP_REMOVED lines=9> */
[----:B------:R-:W-:Y:S02]  /*0880*/  ISETP.GE.AND P0, PT, R13, RZ, PT ;  /* 0x000000ff0d00720c */ /* 0x000fe40003f06270 */
[----:B------:R-:W-:-:S11]  /*0890*/  ISETP.GE.AND P1, PT, R12, RZ, PT ;  /* 0x000000ff0c00720c */ /* 0x000fd60003f26270 */
[----:B------:R-:W-:Y:S02]  /*08a0*/  @P0 IMAD.MOV.U32 R9, RZ, RZ, RZ ;  /* 0x000000ffff090224 */ /* 0x000fe400078e00ff */
[----:B------:R-:W-:Y:S01]  /*08b0*/  @!P0 FFMA R2, R2, 1.84467440737095516160e+19, RZ ;  /* 0x5f80000002028823 */ /* 0x000fe200000000ff */
[----:B------:R-:W-:Y:S02]  /*08c0*/  @!P0 IMAD.MOV.U32 R9, RZ, RZ, -0x40 ;  /* 0xffffffc0ff098424 */ /* 0x000fe400078e00ff */
[----:B------:R-:W-:-:S03]  /*08d0*/  @!P1 FFMA R11, R0, 1.84467440737095516160e+19, RZ ;  /* 0x5f800000000b9823 */ /* 0x000fc600000000ff */
[----:B------:R-:W-:-:S07]  /*08e0*/  @!P1 IADD3 R9, PT, PT, R9, 0x40, RZ ;  /* 0x0000004009099810 */ /* 0x000fce0007ffe0ff */
.L_x_148:
[----:B------:R-:W-:Y:S01]  /*08f0*/  LEA R12, R10, 0xc0800000, 0x17 ;  /* 0xc08000000a0c7811 */ /* 0x000fe200078eb8ff */
[----:B------:R-:W-:Y:S04]  /*0900*/  BSSY.RECONVERGENT B2, `(.L_x_153) ;  /* 0x0000036000027945 */ /* 0x000fe80003800200 */
[----:B------:R-:W-:Y:S02]  /*0910*/  IMAD.IADD R12, R11, 0x1, -R12 ;  /* 0x000000010b0c7824 */ /* 0x000fe400078e0a0c */
[----:B------:R-:W-:Y:S02]  /*0920*/  VIADD R11, R14, 0xffffff81 ;  /* 0xffffff810e0b7836 */ /* 0x000fe40000000000 */
[----:B------:R0:W1:Y:S01]  /*0930*/  MUFU.RCP R13, R12 ;  /* 0x0000000c000d7308 */ /* 0x0000620000001000 */
[----:B------:R-:W-:Y:S01]  /*0940*/  FADD.FTZ R15, -R12, -RZ ;  /* 0x800000ff0c0f7221 */ /* 0x000fe20000010100 */
[C---:B------:R-:W-:Y:S01]  /*0950*/  IMAD R2, R11.reuse, -0x800000, R2 ;  /* 0xff8000000b027824 */ /* 0x040fe200078e0202 */
[----:B0-----:R-:W-:-:S05]  /*0960*/  IADD3 R12, PT, PT, R11, 0x7f, -R10 ;  /* 0x0000007f0b0c7810 */ /* 0x001fca0007ffe80a */
[----:B------:R-:W-:Y:S02]  /*0970*/  IMAD.IADD R9, R12, 0x1, R9 ;  /* 0x000000010c097824 */ /* 0x000fe400078e0209 */
[----:B-1----:R-:W-:-:S04]  /*0980*/  FFMA R14, R13, R15, 1 ;  /* 0x3f8000000d0e7423 */ /* 0x002fc8000000000f */
        /* <DEDUP_REMOVED lines=8> */
[----:B------:R-:W-:-:S05]  /*0a10*/  IADD3 R15, PT, PT, R10, R9, RZ ;  /* 0x000000090a0f7210 */ /* 0x000fca0007ffe0ff */
        /* <DEDUP_REMOVED lines=11> */
[C---:B------:R-:W-:Y:S02]  /*0ad0*/  VIADD R12, R15.reuse, 0x20 ;  /* 0x000000200f0c7836 */ /* 0x040fe40000000000 */
[CCC-:B------:R-:W-:Y:S01]  /*0ae0*/  FFMA.RM R10, R16.reuse, R14.reuse, R13.reuse ;  /* 0x0000000e100a7223 */ /* 0x1c0fe2000000400d */
[----:B------:R-:W-:Y:S02]  /*0af0*/  ISETP.NE.AND P2, PT, R15, RZ, PT ;  /* 0x000000ff0f00720c */ /* 0x000fe40003f45270 */
[----:B------:R-:W-:Y:S01]  /*0b00*/  LOP3.LUT R11, R9, 0x7fffff, RZ, 0xc0, !PT ;  /* 0x007fffff090b7812 */ /* 0x000fe200078ec0ff */
[----:B------:R-:W-:Y:S01]  /*0b10*/  FFMA.RP R9, R16, R14, R13 ;  /* 0x0000000e10097223 */ /* 0x000fe2000000800d */
[----:B------:R-:W-:Y:S01]  /*0b20*/  IMAD.MOV R13, RZ, RZ, -R15 ;  /* 0x000000ffff0d7224 */ /* 0x000fe200078e0a0f */
[----:B------:R-:W-:Y:S02]  /*0b30*/  ISETP.NE.AND P1, PT, R15, RZ, PT ;  /* 0x000000ff0f00720c */ /* 0x000fe40003f25270 */
        /* <DEDUP_REMOVED lines=10> */
[----:B------:R-:W-:-:S04]  /*0be0*/  LOP3.LUT R9, R9, R10, RZ, 0xc0, !PT ;  /* 0x0000000a09097212 */ /* 0x000fc800078ec0ff */
[----:B------:R-:W-:-:S04]  /*0bf0*/  IADD3 R9, PT, PT, R12, R9, RZ ;  /* 0x000000090c097210 */ /* 0x000fc80007ffe0ff */
[----:B------:R-:W-:Y:S01]  /*0c00*/  LOP3.LUT R2, R9, R2, RZ, 0xfc, !PT ;  /* 0x0000000209027212 */ /* 0x000fe200078efcff */
[----:B------:R-:W-:Y:S06]  /*0c10*/  BRA `(.L_x_156) ;  /* 0x0000000000107947 */ /* 0x000fec0003800000 */
.L_x_155:
[----:B------:R-:W-:-:S04]  /*0c20*/  LOP3.LUT R2, R2, 0x80000000, RZ, 0xc0, !PT ;  /* 0x8000000002027812 */ /* 0x000fc800078ec0ff */
[----:B------:R-:W-:Y:S01]  /*0c30*/  LOP3.LUT R2, R2, 0x7f800000, RZ, 0xfc, !PT ;  /* 0x7f80000002027812 */ /* 0x000fe200078efcff */
[----:B------:R-:W-:Y:S06]  /*0c40*/  BRA `(.L_x_156) ;  /* 0x0000000000047947 */ /* 0x000fec0003800000 */
.L_x_154:
[----:B------:R-:W-:-:S07]  /*0c50*/  IMAD R2, R9, 0x800000, R2 ;  /* 0x0080000009027824 */ /* 0x000fce00078e0202 */
.L_x_156:
[----:B------:R-:W-:Y:S05]  /*0c60*/  BSYNC.RECONVERGENT B2 ;  /* 0x0000000000027941 */ /* 0x000fea0003800200 */
.L_x_153:
[----:B------:R-:W-:Y:S05]  /*0c70*/  BRA `(.L_x_157) ;  /* 0x0000000000207947 */ /* 0x000fea0003800000 */
.L_x_152:
[----:B------:R-:W-:-:S04]  /*0c80*/  LOP3.LUT R2, R11, 0x80000000, R2, 0x48, !PT ;  /* 0x800000000b027812 */ /* 0x000fc800078e4802 */
[----:B------:R-:W-:Y:S01]  /*0c90*/  LOP3.LUT R2, R2, 0x7f800000, RZ, 0xfc, !PT ;  /* 0x7f80000002027812 */ /* 0x000fe200078efcff */
[----:B------:R-:W-:Y:S06]  /*0ca0*/  BRA `(.L_x_157) ;  /* 0x0000000000147947 */ /* 0x000fec0003800000 */
.L_x_151:
[----:B------:R-:W-:Y:S01]  /*0cb0*/  LOP3.LUT R2, R11, 0x80000000, R2, 0x48, !PT ;  /* 0x800000000b027812 */ /* 0x000fe200078e4802 */
[----:B------:R-:W-:Y:S06]  /*0cc0*/  BRA `(.L_x_157) ;  /* 0x00000000000c7947 */ /* 0x000fec0003800000 */
.L_x_150:
[----:B------:R-:W0:Y:S01]  /*0cd0*/  MUFU.RSQ R2, -QNAN ;  /* 0xffc0000000027908 */ /* 0x000e220000001400 */
[----:B------:R-:W-:Y:S05]  /*0ce0*/  BRA `(.L_x_157) ;  /* 0x0000000000047947 */ /* 0x000fea0003800000 */
.L_x_149:
[----:B------:R-:W-:-:S07]  /*0cf0*/  FADD.FTZ R2, R2, R0 ;  /* 0x0000000002027221 */ /* 0x000fce0000010000 */
.L_x_157:
[----:B------:R-:W-:Y:S05]  /*0d00*/  BSYNC.RECONVERGENT B1 ;  /* 0x0000000000017941 */ /* 0x000fea0003800200 */
.L_x_147:
[----:B------:R-:W-:-:S04]  /*0d10*/  IMAD.MOV.U32 R9, RZ, RZ, 0x0 ;  /* 0x00000000ff097424 */ /* 0x000fc800078e00ff */
[----:B0-----:R-:W-:Y:S05]  /*0d20*/  RET.REL.NODEC R8 `(_Z27grid_buffer_init_gpu_kerneliifiiiiPKfPiS1_S1_) ;  /* 0xfffffff008b47950 */ /* 0x001fea0003c3ffff */
.L_x_158:
        /* <DEDUP_REMOVED lines=13> */
.L_x_173:


//--------------------- .text._Z22output_init_gpu_kerneliiiifPfPi --------------------------
	.section	.text._Z22output_init_gpu_kerneliiiifPfPi,"ax",@progbits
	.align	128
        .global         _Z22output_init_gpu_kerneliiiifPfPi
        .type           _Z22output_init_gpu_kerneliiiifPfPi,@function
        .size           _Z22output_init_gpu_kerneliiiifPfPi,(.L_x_178 - _Z22output_init_gpu_kerneliiiifPfPi)
        .other          _Z22output_init_gpu_kerneliiiifPfPi,@"STO_CUDA_ENTRY STV_DEFAULT"
_Z22output_init_gpu_kerneliiiifPfPi:
.text._Z22output_init_gpu_kerneliiiifPfPi:
        /* <DEDUP_REMOVED lines=9> */
[----:B------:R-:W0:Y:S01]  /*0090*/  LDCU UR6, c[0x0][0x388] ;  /* 0x00007100ff0677ac */ /* 0x000e220008000800 */
[----:B------:R-:W1:Y:S01]  /*00a0*/  LDCU.64 UR10, c[0x0][0x358] ;  /* 0x00006b00ff0a77ac */ /* 0x000e620008000a00 */
[----:B0-----:R-:W-:-:S09]  /*00b0*/  UISETP.GE.AND UP0, UPT, UR6, 0x1, UPT ;  /* 0x000000010600788c */ /* 0x001fd2000bf06270 */
[----:B-1----:R-:W-:Y:S05]  /*00c0*/  BRA.U !UP0, `(.L_x_159) ;  /* 0x0000000108f07547 */ /* 0x002fea000b800000 */
[----:B------:R-:W-:Y:S02]  /*00d0*/  UISETP.GE.U32.AND UP1, UPT, UR6, 0x8, UPT ;  /* 0x000000080600788c */ /* 0x000fe4000bf26070 */
[----:B------:R-:W-:Y:S01]  /*00e0*/  IMAD R6, R0, UR6, RZ ;  /* 0x0000000600067c24 */ /* 0x000fe2000f8e02ff */
[----:B------:R-:W-:Y:S01]  /*00f0*/  ULOP3.LUT UR7, UR6, 0x7, URZ, 0xc0, !UPT ;  /* 0x0000000706077892 */ /* 0x000fe2000f8ec0ff */
[----:B------:R-:W-:-:S03]  /*0100*/  UMOV UR4, URZ ;  /* 0x000000ff00047c82 */ /* 0x000fc60008000000 */
[----:B------:R-:W-:Y:S02]  /*0110*/  UISETP.NE.AND UP0, UPT, UR7, URZ, UPT ;  /* 0x000000ff0700728c */ /* 0x000fe4000bf05270 */
[----:B------:R-:W-:Y:S09]  /*0120*/  BRA.U !UP1, `(.L_x_160) ;  /* 0x0000000109587547 */ /* 0x000ff2000b800000 */
[----:B------:R-:W0:Y:S01]  /*0130*/  LDCU.64 UR8, c[0x0][0x398] ;  /* 0x00007300ff0877ac */ /* 0x000e220008000a00 */
[----:B------:R-:W1:Y:S01]  /*0140*/  LDC R9, c[0x0][0x390] ;  /* 0x0000e400ff097b82 */ /* 0x000e620000000800 */
[----:B------:R-:W-:Y:S01]  /*0150*/  IMAD.MOV.U32 R7, RZ, RZ, R6 ;  /* 0x000000ffff077224 */ /* 0x000fe200078e0006 */
[----:B------:R-:W-:Y:S02]  /*0160*/  ULOP3.LUT UR4, UR6, 0x7ffffff8, URZ, 0xc0, !UPT ;  /* 0x7ffffff806047892 */ /* 0x000fe4000f8ec0ff */
[----:B0-----:R-:W-:Y:S02]  /*0170*/  UIADD3 UR5, UP1, UPT, UR8, 0x10, URZ ;  /* 0x0000001008057890 */ /* 0x001fe4000ff3e0ff */
[----:B------:R-:W-:Y:S02]  /*0180*/  UIADD3 UR8, UPT, UPT, -UR4, URZ, URZ ;  /* 0x000000ff04087290 */ /* 0x000fe4000fffe1ff */
[----:B------:R-:W-:Y:S02]  /*0190*/  UIADD3.X UR6, UPT, UPT, URZ, UR9, URZ, UP1, !UPT ;  /* 0x00000009ff067290 */ /* 0x000fe40008ffe4ff */
[----:B------:R-:W-:-:S04]  /*01a0*/  IMAD.U32 R4, RZ, RZ, UR5 ;  /* 0x00000005ff047e24 */ /* 0x000fc8000f8e00ff */
[----:B------:R-:W-:-:S07]  /*01b0*/  MOV R5, UR6 ;  /* 0x0000000600057c02 */ /* 0x000fce0008000f00 */
.L_x_161:
[----:B0-----:R-:W-:Y:S01]  /*01c0*/  IMAD.WIDE R2, R7, 0x4, R4 ;  /* 0x0000000407027825 */ /* 0x001fe200078e0204 */
[----:B------:R-:W-:-:S03]  /*01d0*/  UIADD3 UR8, UPT, UPT, UR8, 0x8, URZ ;  /* 0x0000000808087890 */ /* 0x000fc6000fffe0ff */
[----:B------:R-:W-:Y:S01]  /*01e0*/  VIADD R7, R7, 0x8 ;  /* 0x0000000807077836 */ /* 0x000fe20000000000 */
[----:B-1----:R0:W-:Y:S01]  /*01f0*/  STG.E desc[UR10][R2.64+-0x10], R9 ;  /* 0xfffff00902007986 */ /* 0x0021e2000c10190a */
[----:B------:R-:W-:-:S03]  /*0200*/  UISETP.NE.AND UP1, UPT, UR8, URZ, UPT ;  /* 0x000000ff0800728c */ /* 0x000fc6000bf25270 */
[----:B------:R0:W-:Y:S04]  /*0210*/  STG.E desc[UR10][R2.64+-0xc], R9 ;  /* 0xfffff40902007986 */ /* 0x0001e8000c10190a */
[----:B------:R0:W-:Y:S04]  /*0220*/  STG.E desc[UR10][R2.64+-0x8], R9 ;  /* 0xfffff80902007986 */ /* 0x0001e8000c10190a */
[----:B------:R0:W-:Y:S04]  /*0230*/  STG.E desc[UR10][R2.64+-0x4], R9 ;  /* 0xfffffc0902007986 */ /* 0x0001e8000c10190a */
[----:B------:R0:W-:Y:S04]  /*0240*/  STG.E desc[UR10][R2.64], R9 ;  /* 0x0000000902007986 */ /* 0x0001e8000c10190a */
[----:B------:R0:W-:Y:S04]  /*0250*/  STG.E desc[UR10][R2.64+0x4], R9 ;  /* 0x0000040902007986 */ /* 0x0001e8000c10190a */
[----:B------:R0:W-:Y:S04]  /*0260*/  STG.E desc[UR10][R2.64+0x8], R9 ;  /* 0x0000080902007986 */ /* 0x0001e8000c10190a */
[----:B------:R0:W-:Y:S01]  /*0270*/  STG.E desc[UR10][R2.64+0xc], R9 ;  /* 0x00000c0902007986 */ /* 0x0001e2000c10190a */
[----:B------:R-:W-:Y:S05]  /*0280*/  BRA.U UP1, `(.L_x_161) ;  /* 0xfffffffd01cc7547 */ /* 0x000fea000b83ffff */
.L_x_160:
[----:B------:R-:W-:Y:S05]  /*0290*/  BRA.U !UP0, `(.L_x_159) ;  /* 0x00000001087c7547 */ /* 0x000fea000b800000 */
[----:B------:R-:W1:Y:S01]  /*02a0*/  LDC R4, c[0x0][0x388] ;  /* 0x0000e200ff047b82 */ /* 0x000e620000000800 */
[----:B------:R-:W-:Y:S01]  /*02b0*/  UISETP.GE.U32.AND UP0, UPT, UR7, 0x4, UPT ;  /* 0x000000040700788c */ /* 0x000fe2000bf06070 */
[----:B-1----:R-:W-:-:S04]  /*02c0*/  LOP3.LUT R8, R4, 0x3, RZ, 0xc0, !PT ;  /* 0x0000000304087812 */ /* 0x002fc800078ec0ff */
[----:B------:R-:W-:-:S04]  /*02d0*/  ISETP.NE.AND P0, PT, R8, RZ, PT ;  /* 0x000000ff0800720c */ /* 0x000fc80003f05270 */
[----:B------:R-:W-:Y:S09]  /*02e0*/  BRA.U !UP0, `(.L_x_162) ;  /* 0x0000000108247547 */ /* 0x000ff2000b800000 */
[----:B0-----:R-:W0:Y:S01]  /*02f0*/  LDC.64 R2, c[0x0][0x398] ;  /* 0x0000e600ff027b82 */ /* 0x001e220000000a00 */
[----:B------:R-:W-:Y:S01]  /*0300*/  VIADD R5, R6, UR4 ;  /* 0x0000000406057c36 */ /* 0x000fe20008000000 */
[----:B------:R-:W-:-:S06]  /*0310*/  UIADD3 UR4, UPT, UPT, UR4, 0x4, URZ ;  /* 0x0000000404047890 */ /* 0x000fcc000fffe0ff */
[----:B------:R-:W1:Y:S01]  /*0320*/  LDC R7, c[0x0][0x390] ;  /* 0x0000e400ff077b82 */ /* 0x000e620000000800 */
[----:B0-----:R-:W-:-:S05]  /*0330*/  IMAD.WIDE R2, R5, 0x4, R2 ;  /* 0x0000000405027825 */ /* 0x001fca00078e0202 */
[----:B-1----:R1:W-:Y:S04]  /*0340*/  STG.E desc[UR10][R2.64], R7 ;  /* 0x0000000702007986 */ /* 0x0023e8000c10190a */
[----:B------:R1:W-:Y:S04]  /*0350*/  STG.E desc[UR10][R2.64+0x4], R7 ;  /* 0x0000040702007986 */ /* 0x0003e8000c10190a */
[----:B------:R1:W-:Y:S04]  /*0360*/  STG.E desc[UR10][R2.64+0x8], R7 ;  /* 0x0000080702007986 */ /* 0x0003e8000c10190a */
[----:B------:R1:W-:Y:S02]  /*0370*/  STG.E desc[UR10][R2.64+0xc], R7 ;  /* 0x00000c0702007986 */ /* 0x0003e4000c10190a */
.L_x_162:
[----:B------:R-:W-:Y:S05]  /*0380*/  @!P0 BRA `(.L_x_159) ;  /* 0x0000000000408947 */ /* 0x000fea0003800000 */
[----:B01----:R-:W-:Y:S02]  /*0390*/  LOP3.LUT R2, R4, 0x1, RZ, 0xc0, !PT ;  /* 0x0000000104027812 */ /* 0x003fe400078ec0ff */
[----:B------:R-:W-:Y:S02]  /*03a0*/  ISETP.NE.AND P0, PT, R8, 0x1, PT ;  /* 0x000000010800780c */ /* 0x000fe40003f05270 */
[----:B------:R-:W-:-:S13]  /*03b0*/  ISETP.NE.U32.AND P1, PT, R2, 0x1, PT ;  /* 0x000000010200780c */ /* 0x000fda0003f25070 */
[----:B------:R-:W0:Y:S08]  /*03c0*/  @!P1 LDC R11, c[0x0][0x390] ;  /* 0x0000e400ff0b9b82 */ /* 0x000e300000000800 */
[----:B------:R-:W1:Y:S01]  /*03d0*/  @!P1 LDC.64 R4, c[0x0][0x398] ;  /* 0x0000e600ff049b82 */ /* 0x000e620000000a00 */
[----:B------:R-:W-:Y:S05]  /*03e0*/  @!P0 BRA `(.L_x_163) ;  /* 0x00000000001c8947 */ /* 0x000fea0003800000 */
[----:B------:R-:W2:Y:S01]  /*03f0*/  LDC.64 R2, c[0x0][0x398] ;  /* 0x0000e600ff027b82 */ /* 0x000ea20000000a00 */
[----:B------:R-:W-:Y:S01]  /*0400*/  IADD3 R7, PT, PT, R6, UR4, RZ ;  /* 0x0000000406077c10 */ /* 0x000fe2000fffe0ff */
[----:B------:R-:W-:-:S06]  /*0410*/  UIADD3 UR4, UPT, UPT, UR4, 0x2, URZ ;  /* 0x0000000204047890 */ /* 0x000fcc000fffe0ff */
[----:B------:R-:W3:Y:S01]  /*0420*/  LDC R9, c[0x0][0x390] ;  /* 0x0000e400ff097b82 */ /* 0x000ee20000000800 */
[----:B--2---:R-:W-:-:S05]  /*0430*/  IMAD.WIDE R2, R7, 0x4, R2 ;  /* 0x0000000407027825 */ /* 0x004fca00078e0202 */
[----:B---3--:R2:W-:Y:S04]  /*0440*/  STG.E desc[UR10][R2.64], R9 ;  /* 0x0000000902007986 */ /* 0x0085e8000c10190a */
[----:B------:R2:W-:Y:S02]  /*0450*/  STG.E desc[UR10][R2.64+0x4], R9 ;  /* 0x0000040902007986 */ /* 0x0005e4000c10190a */
.L_x_163:
[----:B--2---:R-:W-:-:S04]  /*0460*/  @!P1 VIADD R3, R6, UR4 ;  /* 0x0000000406039c36 */ /* 0x004fc80008000000 */
[----:B-1----:R-:W-:-:S05]  /*0470*/  @!P1 IMAD.WIDE R2, R3, 0x4, R4 ;  /* 0x0000000403029825 */ /* 0x002fca00078e0204 */
[----:B0-----:R2:W-:Y:S02]  /*0480*/  @!P1 STG.E desc[UR10][R2.64], R11 ;  /* 0x0000000b02009986 */ /* 0x0015e4000c10190a */
.L_x_159:
[----:B--2---:R-:W2:Y:S02]  /*0490*/  LDC R11, c[0x0][0x38c] ;  /* 0x0000e300ff0b7b82 */ /* 0x004ea40000000800 */
[----:B--2---:R-:W-:-:S13]  /*04a0*/  ISETP.GE.AND P0, PT, R11, 0x1, PT ;  /* 0x000000010b00780c */ /* 0x004fda0003f06270 */
[----:B------:R-:W-:Y:S05]  /*04b0*/  @!P0 EXIT ;  /* 0x000000000000894d */ /* 0x000fea0003800000 */
[C---:B------:R-:W-:Y:S01]  /*04c0*/  ISETP.GE.U32.AND P1, PT, R11.reuse, 0x8, PT ;  /* 0x000000080b00780c */ /* 0x040fe20003f26070 */
[----:B------:R-:W-:Y:S01]  /*04d0*/  IMAD R0, R0, R11, RZ ;  /* 0x0000000b00007224 */ /* 0x000fe200078e02ff */
[----:B------:R-:W-:Y:S01]  /*04e0*/  LOP3.LUT R8, R11, 0x7, RZ, 0xc0, !PT ;  /* 0x000000070b087812 */ /* 0x000fe200078ec0ff */
[----:B-1----:R-:W-:-:S03]  /*04f0*/  IMAD.MOV.U32 R7, RZ, RZ, RZ ;  /* 0x000000ffff077224 */ /* 0x002fc600078e00ff */
[----:B------:R-:W-:-:S07]  /*0500*/  ISETP.NE.AND P0, PT, R8, RZ, PT ;  /* 0x000000ff0800720c */ /* 0x000fce0003f05270 */
[----:B------:R-:W-:Y:S06]  /*0510*/  @!P1 BRA `(.L_x_164) ;  /* 0x0000000000589947 */ /* 0x000fec0003800000 */
[----:B------:R-:W1:Y:S01]  /*0520*/  LDCU.64 UR4, c[0x0][0x3a0] ;  /* 0x00007400ff0477ac */ /* 0x000e620008000a00 */
[----:B------:R-:W-:Y:S01]  /*0530*/  LOP3.LUT R7, R11, 0x7ffffff8, RZ, 0xc0, !PT ;  /* 0x7ffffff80b077812 */ /* 0x000fe200078ec0ff */
[----:B------:R-:W-:Y:S01]  /*0540*/  IMAD.MOV.U32 R13, RZ, RZ, -0x1 ;  /* 0xffffffffff0d7424 */ /* 0x000fe200078e00ff */
[----:B0-----:R-:W-:-:S03]  /*0550*/  MOV R9, R0 ;  /* 0x0000000000097202 */ /* 0x001fc60000000f00 */
[----:B------:R-:W-:Y:S01]  /*0560*/  IMAD.MOV R6, RZ, RZ, -R7 ;  /* 0x000000ffff067224 */ /* 0x000fe200078e0a07 */
[----:B-1----:R-:W-:-:S04]  /*0570*/  UIADD3 UR4, UP0, UPT, UR4, 0x10, URZ ;  /* 0x0000001004047890 */ /* 0x002fc8000ff1e0ff */
[----:B------:R-:W-:Y:S02]  /*0580*/  UIADD3.X UR5, UPT, UPT, URZ, UR5, URZ, UP0, !UPT ;  /* 0x00000005ff057290 */ /* 0x000fe400087fe4ff */
[----:B------:R-:W-:-:S04]  /*0590*/  MOV R4, UR4 ;  /* 0x0000000400047c02 */ /* 0x000fc80008000f00 */
[----:B------:R-:W-:-:S07]  /*05a0*/  IMAD.U32 R5, RZ, RZ, UR5 ;  /* 0x00000005ff057e24 */ /* 0x000fce000f8e00ff */
.L_x_165:
[----:B------:R-:W-:Y:S02]  /*05b0*/  VIADD R6, R6, 0x8 ;  /* 0x0000000806067836 */ /* 0x000fe40000000000 */
[C---:B-1----:R-:W-:Y:S01]  /*05c0*/  IMAD.WIDE R2, R9.reuse, 0x4, R4 ;  /* 0x0000000409027825 */ /* 0x042fe200078e0204 */
[----:B------:R-:W-:Y:S02]  /*05d0*/  IADD3 R9, PT, PT, R9, 0x8, RZ ;  /* 0x0000000809097810 */ /* 0x000fe40007ffe0ff */
[----:B------:R-:W-:Y:S02]  /*05e0*/  ISETP.NE.AND P1, PT, R6, RZ, PT ;  /* 0x000000ff0600720c */ /* 0x000fe40003f25270 */
[----:B------:R1:W-:Y:S04]  /*05f0*/  STG.E desc[UR10][R2.64+-0x10], R13 ;  /* 0xfffff00d02007986 */ /* 0x0003e8000c10190a */
[----:B------:R1:W-:Y:S04]  /*0600*/  STG.E desc[UR10][R2.64+-0xc], R13 ;  /* 0xfffff40d02007986 */ /* 0x0003e8000c10190a */
[----:B------:R1:W-:Y:S04]  /*0610*/  STG.E desc[UR10][R2.64+-0x8], R13 ;  /* 0xfffff80d02007986 */ /* 0x0003e8000c10190a */
[----:B------:R1:W-:Y:S04]  /*0620*/  STG.E desc[UR10][R2.64+-0x4], R13 ;  /* 0xfffffc0d02007986 */ /* 0x0003e8000c10190a */
[----:B------:R1:W-:Y:S04]  /*0630*/  STG.E desc[UR10][R2.64], R13 ;  /* 0x0000000d02007986 */ /* 0x0003e8000c10190a */
[----:B------:R1:W-:Y:S04]  /*0640*/  STG.E desc[UR10][R2.64+0x4], R13 ;  /* 0x0000040d02007986 */ /* 0x0003e8000c10190a */
[----:B------:R1:W-:Y:S04]  /*0650*/  STG.E desc[UR10][R2.64+0x8], R13 ;  /* 0x0000080d02007986 */ /* 0x0003e8000c10190a */
[----:B------:R1:W-:Y:S01]  /*0660*/  STG.E desc[UR10][R2.64+0xc], R13 ;  /* 0x00000c0d02007986 */ /* 0x0003e2000c10190a */
[----:B------:R-:W-:Y:S05]  /*0670*/  @P1 BRA `(.L_x_165) ;  /* 0xfffffffc00cc1947 */ /* 0x000fea000383ffff */
.L_x_164:
[----:B------:R-:W-:Y:S05]  /*0680*/  @!P0 EXIT ;  /* 0x000000000000894d */ /* 0x000fea0003800000 */
[----:B------:R-:W-:Y:S02]  /*0690*/  ISETP.GE.U32.AND P0, PT, R8, 0x4, PT ;  /* 0x000000040800780c */ /* 0x000fe40003f06070 */
[----:B------:R-:W-:-:S04]  /*06a0*/  LOP3.LUT R4, R11, 0x3, RZ, 0xc0, !PT ;  /* 0x000000030b047812 */ /* 0x000fc800078ec0ff */
[----:B------:R-:W-:-:S07]  /*06b0*/  ISETP.NE.AND P1, PT, R4, RZ, PT ;  /* 0x000000ff0400720c */ /* 0x000fce0003f25270 */
[----:B------:R-:W-:Y:S06]  /*06c0*/  @!P0 BRA `(.L_x_166) ;  /* 0x0000000000248947 */ /* 0x000fec0003800000 */
[----:B01----:R-:W0:Y:S01]  /*06d0*/  LDC.64 R2, c[0x0][0x3a0] ;  /* 0x0000e800ff027b82 */ /* 0x003e220000000a00 */
[----:B------:R-:W-:Y:S01]  /*06e0*/  IMAD.IADD R5, R0, 0x1, R7 ;  /* 0x0000000100057824 */ /* 0x000fe200078e0207 */
[----:B------:R-:W-:Y:S01]  /*06f0*/  MOV R9, 0xffffffff ;  /* 0xffffffff00097802 */ /* 0x000fe20000000f00 */
[----:B------:R-:W-:Y:S02]  /*0700*/  VIADD R7, R7, 0x4 ;  /* 0x0000000407077836 */ /* 0x000fe40000000000 */
[----:B0-----:R-:W-:-:S05]  /*0710*/  IMAD.WIDE R2, R5, 0x4, R2 ;  /* 0x0000000405027825 */ /* 0x001fca00078e0202 */
[----:B------:R2:W-:Y:S04]  /*0720*/  STG.E desc[UR10][R2.64], R9 ;  /* 0x0000000902007986 */ /* 0x0005e8000c10190a */
[----:B------:R2:W-:Y:S04]  /*0730*/  STG.E desc[UR10][R2.64+0x4], R9 ;  /* 0x0000040902007986 */ /* 0x0005e8000c10190a */
[----:B------:R2:W-:Y:S04]  /*0740*/  STG.E desc[UR10][R2.64+0x8], R9 ;  /* 0x0000080902007986 */ /* 0x0005e8000c10190a */
[----:B------:R2:W-:Y:S02]  /*0750*/  STG.E desc[UR10][R2.64+0xc], R9 ;  /* 0x00000c0902007986 */ /* 0x0005e4000c10190a */
.L_x_166:
[----:B------:R-:W-:Y:S05]  /*0760*/  @!P1 EXIT ;  /* 0x000000000000994d */ /* 0x000fea0003800000 */
[----:B------:R-:W-:Y:S02]  /*0770*/  ISETP.NE.AND P0, PT, R4, 0x1, PT ;  /* 0x000000010400780c */ /* 0x000fe40003f05270 */
[----:B012---:R-:W-:-:S04]  /*0780*/  LOP3.LUT R2, R11, 0x1, RZ, 0xc0, !PT ;  /* 0x000000010b027812 */ /* 0x007fc800078ec0ff */
[----:B------:R-:W-:-:S07]  /*0790*/  ISETP.NE.U32.AND P1, PT, R2, 0x1, PT ;  /* 0x000000010200780c */ /* 0x000fce0003f25070 */
[----:B------:R-:W-:Y:S06]  /*07a0*/  @!P0 BRA `(.L_x_167) ;  /* 0x00000000001c8947 */ /* 0x000fec0003800000 */
[----:B------:R-:W0:Y:S01]  /*07b0*/  LDC.64 R2, c[0x0][0x3a0] ;  /* 0x0000e800ff027b82 */ /* 0x000e220000000a00 */
[----:B------:R-:W-:Y:S01]  /*07c0*/  IADD3 R5, PT, PT, R0, R7, RZ ;  /* 0x0000000700057210 */ /* 0x000fe20007ffe0ff */
[----:B------:R-:W-:Y:S01]  /*07d0*/  IMAD.MOV.U32 R9, RZ, RZ, -0x1 ;  /* 0xffffffffff097424 */ /* 0x000fe200078e00ff */
[----:B------:R-:W-:-:S03]  /*07e0*/  IADD3 R7, PT, PT, R7, 0x2, RZ ;  /* 0x0000000207077810 */ /* 0x000fc60007ffe0ff */
[----:B0-----:R-:W-:-:S05]  /*07f0*/  IMAD.WIDE R2, R5, 0x4, R2 ;  /* 0x0000000405027825 */ /* 0x001fca00078e0202 */
[----:B------:R0:W-:Y:S04]  /*0800*/  STG.E desc[UR10][R2.64], R9 ;  /* 0x0000000902007986 */ /* 0x0001e8000c10190a */
[----:B------:R0:W-:Y:S02]  /*0810*/  STG.E desc[UR10][R2.64+0x4], R9 ;  /* 0x0000040902007986 */ /* 0x0001e4000c10190a */
.L_x_167:
[----:B------:R-:W-:Y:S05]  /*0820*/  @P1 EXIT ;  /* 0x000000000000194d */ /* 0x000fea0003800000 */
[----:B0-----:R-:W0:Y:S01]  /*0830*/  LDC.64 R2, c[0x0][0x3a0] ;  /* 0x0000e800ff027b82 */ /* 0x001e220000000a00 */
[----:B------:R-:W-:Y:S01]  /*0840*/  IMAD.IADD R7, R0, 0x1, R7 ;  /* 0x0000000100077824 */ /* 0x000fe200078e0207 */
[----:B------:R-:W-:-:S03]  /*0850*/  MOV R5, 0xffffffff ;  /* 0xffffffff00057802 */ /* 0x000fc60000000f00 */
[----:B0-----:R-:W-:-:S05]  /*0860*/  IMAD.WIDE R2, R7, 0x4, R2 ;  /* 0x0000000407027825 */ /* 0x001fca00078e0202 */
[----:B------:R-:W-:Y:S01]  /*0870*/  STG.E desc[UR10][R2.64], R5 ;  /* 0x0000000502007986 */ /* 0x000fe2000c10190a */
[----:B------:R-:W-:Y:S05]  /*0880*/  EXIT ;  /* 0x000000000000794d */ /* 0x000fea0003800000 */
.L_x_168:
        /* <DEDUP_REMOVED lines=15> */
.L_x_178:


//--------------------- .nv.global.init           --------------------------
	.section	.nv.global.init,"aw",@progbits
	.align	4
.nv.global.init:
	.type		__cudart_i2opi_f,@object
	.size		__cudart_i2opi_f,(.L_0 - __cudart_i2opi_f)
__cudart_i2opi_f:
        /*0000*/ 	.byte	0x41, 0x90, 0x43, 0x3c, 0x99, 0x95, 0x62, 0xdb, 0xc0, 0xdd, 0x34, 0xf5, 0xd1, 0x57, 0x27, 0xfc
        /*0010*/ 	.byte	0x29, 0x15, 0x44, 0x4e, 0x6e, 0x83, 0xf9, 0xa2
.L_0:


//--------------------- .nv.shared.reserved.0     --------------------------
	.section	.nv.shared.reserved.0,"aw",@nobits
	.weak		__nv_reservedSMEM_offset_0_alias
	.size		__nv_reservedSMEM_offset_0_alias, 0, 64
	.other		__nv_reservedSMEM_offset_0_alias,@"STO_CUDA_RESERVED_SHARED STV_DEFAULT"
__nv_reservedSMEM_offset_0_alias:
	.zero		0
	.zero		64


//--------------------- .nv.constant0._Z27roi_pooling_grad_gpu_kerneliiiiPKiPKfS2_Pf --------------------------
	.section	.nv.constant0._Z27roi_pooling_grad_gpu_kerneliiiiPKiPKfS2_Pf,"a",@progbits
	.sectionflags	@""
	.align	4
.nv.constant0._Z27roi_pooling_grad_gpu_kerneliiiiPKiPKfS2_Pf:
	.zero		944


//--------------------- .nv.constant0._Z27roi_pooling_fill_gpu_kerneliiiiPKfPiPfS1_S2_ --------------------------
	.section	.nv.constant0._Z27roi_pooling_fill_gpu_kerneliiiiPKfPiPfS1_S2_,"a",@progbits
	.sectionflags	@""
	.align	4
.nv.constant0._Z27roi_pooling_fill_gpu_kerneliiiiPKfPiPfS1_S2_:
	.zero		952


//--------------------- .nv.constant0._Z31roi_pooling_register_gpu_kerneliiiififffiiiPKfS0_PKiPiS3_S3_S3_S3_S3_Pf --------------------------
	.section	.nv.constant0._Z31roi_pooling_register_gpu_kerneliiiififffiiiPKfS0_PKiPiS3_S3_S3_S3_S3_Pf,"a",@progbits
	.sectionflags	@""
	.align	4
.nv.constant0._Z31roi_pooling_register_gpu_kerneliiiififffiiiPKfS0_PKiPiS3_S3_S3_S3_S3_Pf:
	.zero		1024


//--------------------- .nv.constant0._Z27grid_buffer_init_gpu_kerneliifiiiiPKfPiS1_S1_ --------------------------
	.section	.nv.constant0._Z27grid_buffer_init_gpu_kerneliifiiiiPKfPiS1_S1_,"a",@progbits
	.sectionflags	@""
	.align	4
.nv.constant0._Z27grid_buffer_init_gpu_kerneliifiiiiPKfPiS1_S1_:
	.zero		960


//--------------------- .nv.constant0._Z22output_init_gpu_kerneliiiifPfPi --------------------------
	.section	.nv.constant0._Z22output_init_gpu_kerneliiiifPfPi,"a",@progbits
	.sectionflags	@""
	.align	4
.nv.constant0._Z22output_init_gpu_kerneliiiifPfPi:
	.zero		936


//--------------------- SYMBOLS --------------------------

	.type		.nv.reservedSmem.offset0,@object
	.size		.nv.reservedSmem.offset0,0x4
